//
// Generated by NVIDIA NVVM Compiler
//
// Compiler Build ID: CL-36424714
// Cuda compilation tools, release 13.0, V13.0.88
// Based on NVVM 20.0.0
//

.version 9.0
.target sm_100
.address_size 64

	// .globl	_Z15rlwe_add_kernelPlPKlS1_il

.visible .entry _Z15rlwe_add_kernelPlPKlS1_il(
	.param .u64 .ptr .align 1 _Z15rlwe_add_kernelPlPKlS1_il_param_0,
	.param .u64 .ptr .align 1 _Z15rlwe_add_kernelPlPKlS1_il_param_1,
	.param .u64 .ptr .align 1 _Z15rlwe_add_kernelPlPKlS1_il_param_2,
	.param .u32 _Z15rlwe_add_kernelPlPKlS1_il_param_3,
	.param .u64 _Z15rlwe_add_kernelPlPKlS1_il_param_4
)
{
	.reg .pred 	%p<3>;
	.reg .b32 	%r<6>;
	.reg .b64 	%rd<17>;

	ld.param.u64 	%rd1, [_Z15rlwe_add_kernelPlPKlS1_il_param_0];
	ld.param.u64 	%rd2, [_Z15rlwe_add_kernelPlPKlS1_il_param_1];
	ld.param.u64 	%rd3, [_Z15rlwe_add_kernelPlPKlS1_il_param_2];
	ld.param.u32 	%r2, [_Z15rlwe_add_kernelPlPKlS1_il_param_3];
	ld.param.u64 	%rd4, [_Z15rlwe_add_kernelPlPKlS1_il_param_4];
	mov.u32 	%r3, %ctaid.x;
	mov.u32 	%r4, %ntid.x;
	mov.u32 	%r5, %tid.x;
	mad.lo.s32 	%r1, %r3, %r4, %r5;
	setp.ge.s32 	%p1, %r1, %r2;
	@%p1 bra 	$L__BB0_2;
	cvta.to.global.u64 	%rd5, %rd2;
	cvta.to.global.u64 	%rd6, %rd3;
	cvta.to.global.u64 	%rd7, %rd1;
	mul.wide.s32 	%rd8, %r1, 8;
	add.s64 	%rd9, %rd5, %rd8;
	ld.global.u64 	%rd10, [%rd9];
	add.s64 	%rd11, %rd6, %rd8;
	ld.global.u64 	%rd12, [%rd11];
	add.s64 	%rd13, %rd12, %rd10;
	setp.lt.s64 	%p2, %rd13, %rd4;
	selp.b64 	%rd14, 0, %rd4, %p2;
	sub.s64 	%rd15, %rd13, %rd14;
	add.s64 	%rd16, %rd7, %rd8;
	st.global.u64 	[%rd16], %rd15;
$L__BB0_2:
	ret;

}
	// .globl	_Z15rlwe_sub_kernelPlPKlS1_il
.visible .entry _Z15rlwe_sub_kernelPlPKlS1_il(
	.param .u64 .ptr .align 1 _Z15rlwe_sub_kernelPlPKlS1_il_param_0,
	.param .u64 .ptr .align 1 _Z15rlwe_sub_kernelPlPKlS1_il_param_1,
	.param .u64 .ptr .align 1 _Z15rlwe_sub_kernelPlPKlS1_il_param_2,
	.param .u32 _Z15rlwe_sub_kernelPlPKlS1_il_param_3,
	.param .u64 _Z15rlwe_sub_kernelPlPKlS1_il_param_4
)
{
	.reg .pred 	%p<2>;
	.reg .b32 	%r<6>;
	.reg .b64 	%rd<18>;

	ld.param.u64 	%rd1, [_Z15rlwe_sub_kernelPlPKlS1_il_param_0];
	ld.param.u64 	%rd2, [_Z15rlwe_sub_kernelPlPKlS1_il_param_1];
	ld.param.u64 	%rd3, [_Z15rlwe_sub_kernelPlPKlS1_il_param_2];
	ld.param.u32 	%r2, [_Z15rlwe_sub_kernelPlPKlS1_il_param_3];
	ld.param.u64 	%rd4, [_Z15rlwe_sub_kernelPlPKlS1_il_param_4];
	mov.u32 	%r3, %ctaid.x;
	mov.u32 	%r4, %ntid.x;
	mov.u32 	%r5, %tid.x;
	mad.lo.s32 	%r1, %r3, %r4, %r5;
	setp.ge.s32 	%p1, %r1, %r2;
	@%p1 bra 	$L__BB1_2;
	cvta.to.global.u64 	%rd5, %rd2;
	cvta.to.global.u64 	%rd6, %rd3;
	cvta.to.global.u64 	%rd7, %rd1;
	mul.wide.s32 	%rd8, %r1, 8;
	add.s64 	%rd9, %rd5, %rd8;
	ld.global.u64 	%rd10, [%rd9];
	add.s64 	%rd11, %rd6, %rd8;
	ld.global.u64 	%rd12, [%rd11];
	sub.s64 	%rd13, %rd10, %rd12;
	shr.s64 	%rd14, %rd13, 63;
	and.b64  	%rd15, %rd14, %rd4;
	add.s64 	%rd16, %rd15, %rd13;
	add.s64 	%rd17, %rd7, %rd8;
	st.global.u64 	[%rd17], %rd16;
$L__BB1_2:
	ret;

}
	// .globl	_Z21rlwe_mul_plain_kernelPlPKllil
.visible .entry _Z21rlwe_mul_plain_kernelPlPKllil(
	.param .u64 .ptr .align 1 _Z21rlwe_mul_plain_kernelPlPKllil_param_0,
	.param .u64 .ptr .align 1 _Z21rlwe_mul_plain_kernelPlPKllil_param_1,
	.param .u64 _Z21rlwe_mul_plain_kernelPlPKllil_param_2,
	.param .u32 _Z21rlwe_mul_plain_kernelPlPKllil_param_3,
	.param .u64 _Z21rlwe_mul_plain_kernelPlPKllil_param_4
)
{
	.reg .pred 	%p<22>;
	.reg .b16 	%rs<4>;
	.reg .b32 	%r<314>;
	.reg .b32 	%f<3>;
	.reg .b64 	%rd<34>;

	ld.param.u32 	%r61, [_Z21rlwe_mul_plain_kernelPlPKllil_param_3];
	ld.param.u64 	%rd6, [_Z21rlwe_mul_plain_kernelPlPKllil_param_4];
	mov.u32 	%r62, %ctaid.x;
	mov.u32 	%r63, %ntid.x;
	mov.u32 	%r64, %tid.x;
	mad.lo.s32 	%r1, %r62, %r63, %r64;
	setp.ge.s32 	%p3, %r1, %r61;
	@%p3 bra 	$L__BB2_12;
	ld.param.u64 	%rd33, [_Z21rlwe_mul_plain_kernelPlPKllil_param_2];
	ld.param.u64 	%rd32, [_Z21rlwe_mul_plain_kernelPlPKllil_param_1];
	cvta.to.global.u64 	%rd7, %rd32;
	mul.wide.s32 	%rd8, %r1, 8;
	add.s64 	%rd9, %rd7, %rd8;
	ld.global.u64 	%rd10, [%rd9];
	mul.lo.s64 	%rd1, %rd10, %rd33;
	mul.hi.s64 	%rd2, %rd10, %rd33;
	cvt.u32.u64 	%r67, %rd1;
	{ .reg .b32 tmp; mov.b64 {tmp, %r70}, %rd1; }
	cvt.u32.u64 	%r73, %rd2;
	{ .reg .b32 tmp; mov.b64 {tmp, %r76}, %rd2; }
	cvt.u32.u64 	%r79, %rd6;
	{ .reg .b32 tmp; mov.b64 {tmp, %r82}, %rd6; }
	shr.s64 	%rd11, %rd6, 63;
	cvt.u32.u64 	%r88, %rd11;
	mov.b32 	%r294, 0;
	// begin inline asm
	sub.cc.u32 %r65,%r294,%r67;
	// end inline asm
	// begin inline asm
	subc.cc.u32 %r68,%r294,%r70;
	// end inline asm
	// begin inline asm
	subc.cc.u32 %r71,%r294,%r73;
	// end inline asm
	// begin inline asm
	subc.u32 %r74,%r294,%r76;
	// end inline asm
	setp.lt.s64 	%p4, %rd2, 0;
	selp.b32 	%r129, %r65, %r67, %p4;
	selp.b32 	%r130, %r68, %r70, %p4;
	selp.b32 	%r131, %r71, %r73, %p4;
	selp.b32 	%r132, %r74, %r76, %p4;
	// begin inline asm
	sub.cc.u32 %r77,%r294,%r79;
	// end inline asm
	// begin inline asm
	subc.cc.u32 %r80,%r294,%r82;
	// end inline asm
	// begin inline asm
	subc.cc.u32 %r83,%r294,%r88;
	// end inline asm
	// begin inline asm
	subc.u32 %r86,%r294,%r88;
	// end inline asm
	setp.lt.s64 	%p5, %rd6, 0;
	selp.b32 	%r133, %r77, %r79, %p5;
	selp.b32 	%r134, %r80, %r82, %p5;
	and.b32  	%r135, %r88, %r83;
	and.b32  	%r136, %r88, %r86;
	or.b32  	%r137, %r136, %r135;
	setp.eq.s32 	%p6, %r137, 0;
	selp.b32 	%r138, %r134, %r136, %p6;
	selp.b32 	%r139, %r133, %r135, %p6;
	selp.b32 	%r140, 0, %r134, %p6;
	selp.b32 	%r141, 0, %r133, %p6;
	selp.b32 	%r142, 64, 0, %p6;
	setp.eq.s32 	%p7, %r138, 0;
	selp.b32 	%r143, %r139, %r138, %p7;
	selp.b32 	%r144, %r140, %r139, %p7;
	selp.b32 	%r145, %r141, %r140, %p7;
	selp.b32 	%r146, 0, %r141, %p7;
	selp.b32 	%r147, 32, 0, %p7;
	or.b32  	%r148, %r147, %r142;
	clz.b32 	%r2, %r143;
	add.s32 	%r3, %r148, %r2;
	shf.l.wrap.b32 	%r124, %r144, %r143, %r2;
	shf.l.wrap.b32 	%r121, %r145, %r144, %r2;
	shf.l.wrap.b32 	%r6, %r146, %r145, %r2;
	and.b32  	%r149, %r2, 31;
	shl.b32 	%r7, %r146, %r149;
	shl.b32 	%r299, %r129, %r149;
	shf.l.wrap.b32 	%r298, %r129, %r130, %r2;
	shf.l.wrap.b32 	%r297, %r130, %r131, %r2;
	shf.l.wrap.b32 	%r296, %r131, %r132, %r2;
	shf.l.wrap.b32 	%r295, %r132, %r294, %r2;
	neg.s32 	%r150, %r124;
	cvt.u64.u32 	%rd12, %r150;
	shl.b64 	%rd13, %rd12, 32;
	cvt.u64.u32 	%rd14, %r121;
	mov.b32 	%r151, 17185;
	mov.b32 	%r152, 63;
	prmt.b32 	%r153, %r124, %r152, %r151;
	mov.b32 	%f1, %r153;
	rcp.approx.f32 	%f2, %f1;
	mov.b32 	%r154, %f2;
	shl.b32 	%r155, %r154, 9;
	add.s32 	%r90, %r155, -512;
	mul.hi.u32 	%r156, %r90, %r121;
	cvt.u64.u32 	%rd15, %r156;
	mul.wide.u32 	%rd16, %r124, %r90;
	add.s64 	%rd17, %rd15, %rd14;
	add.s64 	%rd18, %rd17, %rd16;
	sub.s64 	%rd19, %rd13, %rd18;
	cvt.u32.u64 	%r106, %rd19;
	{ .reg .b32 tmp; mov.b64 {tmp, %r109}, %rd19; }
	setp.gt.s64 	%p8, %rd19, -1;
	selp.b32 	%r115, %r90, 0, %p8;
	shr.u64 	%rd20, %rd19, 63;
	cvt.u32.u64 	%r157, %rd20;
	xor.b32  	%r118, %r157, 1;
	mov.b32 	%r92, -2147483648;
	// begin inline asm
	mad.hi.cc.u32 %r89,%r90,%r106,%r92;
	// end inline asm
	// begin inline asm
	addc.u32 %r93,%r294,%r294;
	// end inline asm
	// begin inline asm
	mad.lo.cc.u32 %r96,%r90,%r109,%r89;
	// end inline asm
	// begin inline asm
	madc.hi.u32 %r100,%r90,%r109,%r93;
	// end inline asm
	// begin inline asm
	add.cc.u32 %r104,%r96,%r106;
	// end inline asm
	// begin inline asm
	addc.cc.u32 %r107,%r100,%r109;
	// end inline asm
	// begin inline asm
	addc.u32 %r110,%r294,%r294;
	// end inline asm
	// begin inline asm
	add.cc.u32 %r113,%r107,%r115;
	// end inline asm
	// begin inline asm
	addc.u32 %r116,%r110,%r118;
	// end inline asm
	setp.eq.s32 	%p9, %r116, 2;
	selp.b32 	%r158, -1, %r113, %p9;
	mul.hi.u32 	%r159, %r158, %r121;
	cvt.u64.u32 	%rd21, %r159;
	mul.wide.u32 	%rd22, %r158, %r124;
	add.s64 	%rd23, %rd22, %rd21;
	cvt.u32.u64 	%r120, %rd23;
	{ .reg .b32 tmp; mov.b64 {tmp, %r123}, %rd23; }
	// begin inline asm
	add.cc.u32 %r119,%r120,%r121;
	// end inline asm
	// begin inline asm
	addc.cc.u32 %r122,%r123,%r124;
	// end inline asm
	// begin inline asm
	addc.u32 %r125,%r294,%r294;
	// end inline asm
	setp.eq.s32 	%p10, %r125, 0;
	min.u32 	%r160, %r158, -2;
	add.s32 	%r161, %r160, 1;
	selp.b32 	%r13, %r161, %r158, %p10;
$L__BB2_2:
	.pragma "nounroll";
	// begin inline asm
	sub.cc.u32 %r162,%r297,%r121;
	// end inline asm
	// begin inline asm
	subc.cc.u32 %r165,%r296,%r124;
	// end inline asm
	mov.b32 	%r170, -2;
	// begin inline asm
	subc.u32 %r168,%r295,%r170;
	// end inline asm
	// begin inline asm
	mad.hi.u32 %r171,%r295,%r13,%r168;
	// end inline asm
	setp.lt.u32 	%p12, %r171, %r295;
	selp.b32 	%r304, -1, %r171, %p12;
	mov.b32 	%r202, 0;
	// begin inline asm
	mad.lo.cc.u32 %r175,%r304,%r121,%r202;
	// end inline asm
	// begin inline asm
	madc.hi.u32 %r179,%r304,%r121,%r202;
	// end inline asm
	// begin inline asm
	mad.lo.cc.u32 %r183,%r304,%r124,%r179;
	// end inline asm
	// begin inline asm
	madc.hi.u32 %r187,%r304,%r124,%r202;
	// end inline asm
	// begin inline asm
	sub.cc.u32 %r305,%r297,%r175;
	// end inline asm
	// begin inline asm
	subc.cc.u32 %r306,%r296,%r183;
	// end inline asm
	// begin inline asm
	subc.cc.u32 %r307,%r295,%r187;
	// end inline asm
	// begin inline asm
	addc.u32 %r200,%r202,%r202;
	// end inline asm
	setp.ne.s32 	%p13, %r200, 0;
	mov.pred 	%p21, 0;
	@%p13 bra 	$L__BB2_4;
	// begin inline asm
	add.cc.u32 %r305,%r305,%r121;
	// end inline asm
	// begin inline asm
	addc.cc.u32 %r306,%r306,%r124;
	// end inline asm
	mov.b32 	%r214, 0;
	// begin inline asm
	addc.cc.u32 %r307,%r307,%r214;
	// end inline asm
	// begin inline asm
	addc.u32 %r212,%r214,%r214;
	// end inline asm
	add.s32 	%r304, %r304, -1;
	setp.eq.s32 	%p21, %r212, 0;
$L__BB2_4:
	not.pred 	%p14, %p21;
	@%p14 bra 	$L__BB2_6;
	// begin inline asm
	add.cc.u32 %r305,%r305,%r121;
	// end inline asm
	// begin inline asm
	addc.cc.u32 %r306,%r306,%r124;
	// end inline asm
	mov.b32 	%r223, 0;
	// begin inline asm
	addc.u32 %r307,%r307,%r223;
	// end inline asm
	add.s32 	%r304, %r304, -1;
$L__BB2_6:
	mov.b32 	%r257, 0;
	// begin inline asm
	mad.lo.cc.u32 %r224,%r304,%r7,%r257;
	// end inline asm
	// begin inline asm
	madc.hi.u32 %r228,%r304,%r7,%r257;
	// end inline asm
	// begin inline asm
	mad.lo.cc.u32 %r232,%r304,%r6,%r228;
	// end inline asm
	// begin inline asm
	madc.hi.u32 %r236,%r304,%r6,%r257;
	// end inline asm
	// begin inline asm
	sub.cc.u32 %r308,%r299,%r224;
	// end inline asm
	// begin inline asm
	subc.cc.u32 %r297,%r298,%r232;
	// end inline asm
	// begin inline asm
	subc.cc.u32 %r296,%r305,%r236;
	// end inline asm
	// begin inline asm
	subc.cc.u32 %r295,%r306,%r257;
	// end inline asm
	// begin inline asm
	subc.cc.u32 %r252,%r307,%r257;
	// end inline asm
	// begin inline asm
	subc.u32 %r255,%r257,%r257;
	// end inline asm
	setp.ne.s32 	%p15, %r255, -1;
	@%p15 bra 	$L__BB2_8;
	// begin inline asm
	add.cc.u32 %r308,%r308,%r7;
	// end inline asm
	// begin inline asm
	addc.cc.u32 %r297,%r297,%r6;
	// end inline asm
	// begin inline asm
	addc.cc.u32 %r296,%r296,%r121;
	// end inline asm
	// begin inline asm
	addc.u32 %r295,%r295,%r124;
	// end inline asm
$L__BB2_8:
	add.s32 	%r294, %r294, 32;
	setp.le.u32 	%p16, %r294, %r3;
	mov.b32 	%r299, 0;
	mov.u32 	%r298, %r308;
	@%p16 bra 	$L__BB2_2;
	shf.r.wrap.b32 	%r271, %r308, %r297, %r2;
	shf.r.wrap.b32 	%r272, %r297, %r296, %r2;
	shf.r.wrap.b32 	%r273, %r296, %r295, %r2;
	mov.b32 	%r274, 0;
	shf.r.wrap.b32 	%r275, %r295, %r274, %r2;
	cvt.u16.u32 	%rs1, %r3;
	and.b16  	%rs2, %rs1, 32;
	setp.eq.s16 	%p17, %rs2, 0;
	selp.b32 	%r276, %r271, %r272, %p17;
	selp.b32 	%r277, %r272, %r273, %p17;
	selp.b32 	%r278, %r273, %r275, %p17;
	selp.b32 	%r279, %r275, 0, %p17;
	and.b16  	%rs3, %rs1, 64;
	setp.eq.s16 	%p18, %rs3, 0;
	selp.b32 	%r312, %r276, %r278, %p18;
	selp.b32 	%r313, %r277, %r279, %p18;
	selp.b32 	%r55, %r278, 0, %p18;
	selp.b32 	%r56, %r279, 0, %p18;
	setp.gt.s64 	%p19, %rd2, -1;
	@%p19 bra 	$L__BB2_11;
	mov.b32 	%r290, 0;
	// begin inline asm
	sub.cc.u32 %r312,%r290,%r312;
	// end inline asm
	// begin inline asm
	subc.cc.u32 %r313,%r290,%r313;
	// end inline asm
	// begin inline asm
	subc.cc.u32 %r286,%r290,%r55;
	// end inline asm
	// begin inline asm
	subc.u32 %r289,%r290,%r56;
	// end inline asm
$L__BB2_11:
	ld.param.u64 	%rd31, [_Z21rlwe_mul_plain_kernelPlPKllil_param_0];
	setp.eq.s32 	%p20, %r3, 128;
	selp.b32 	%r292, -1, %r313, %p20;
	selp.b32 	%r293, -1, %r312, %p20;
	cvt.u64.u32 	%rd24, %r292;
	shl.b64 	%rd25, %rd24, 32;
	cvt.u64.u32 	%rd26, %r293;
	or.b64  	%rd27, %rd25, %rd26;
	cvta.to.global.u64 	%rd28, %rd31;
	add.s64 	%rd30, %rd28, %rd8;
	st.global.u64 	[%rd30], %rd27;
$L__BB2_12:
	ret;

}
	// .globl	_Z18ntt_forward_kernelPlilPKli
.visible .entry _Z18ntt_forward_kernelPlilPKli(
	.param .u64 .ptr .align 1 _Z18ntt_forward_kernelPlilPKli_param_0,
	.param .u32 _Z18ntt_forward_kernelPlilPKli_param_1,
	.param .u64 _Z18ntt_forward_kernelPlilPKli_param_2,
	.param .u64 .ptr .align 1 _Z18ntt_forward_kernelPlilPKli_param_3,
	.param .u32 _Z18ntt_forward_kernelPlilPKli_param_4
)
{
	.reg .pred 	%p<24>;
	.reg .b16 	%rs<4>;
	.reg .b32 	%r<325>;
	.reg .b32 	%f<3>;
	.reg .b64 	%rd<45>;

	ld.param.u32 	%r63, [_Z18ntt_forward_kernelPlilPKli_param_1];
	ld.param.u32 	%r64, [_Z18ntt_forward_kernelPlilPKli_param_4];
	mov.u32 	%r65, %ctaid.x;
	mov.u32 	%r66, %ntid.x;
	mov.u32 	%r67, %tid.x;
	mad.lo.s32 	%r68, %r65, %r66, %r67;
	mov.b32 	%r69, 1;
	shl.b32 	%r1, %r69, %r64;
	mov.b32 	%r70, 2;
	shl.b32 	%r71, %r70, %r64;
	div.s32 	%r72, %r68, %r1;
	mul.lo.s32 	%r73, %r72, %r1;
	sub.s32 	%r2, %r68, %r73;
	mad.lo.s32 	%r3, %r72, %r71, %r2;
	add.s32 	%r74, %r3, %r1;
	setp.ge.s32 	%p3, %r74, %r63;
	@%p3 bra 	$L__BB3_12;
	ld.param.u64 	%rd44, [_Z18ntt_forward_kernelPlilPKli_param_3];
	ld.param.u64 	%rd42, [_Z18ntt_forward_kernelPlilPKli_param_2];
	ld.param.u64 	%rd41, [_Z18ntt_forward_kernelPlilPKli_param_0];
	cvta.to.global.u64 	%rd8, %rd44;
	cvta.to.global.u64 	%rd9, %rd41;
	add.s32 	%r139, %r2, %r1;
	mul.wide.s32 	%rd10, %r139, 8;
	add.s64 	%rd11, %rd8, %rd10;
	ld.global.u64 	%rd12, [%rd11];
	mul.wide.s32 	%rd13, %r3, 8;
	add.s64 	%rd1, %rd9, %rd13;
	mul.wide.s32 	%rd14, %r1, 8;
	add.s64 	%rd2, %rd1, %rd14;
	ld.global.u64 	%rd15, [%rd2];
	mul.lo.s64 	%rd3, %rd15, %rd12;
	mul.hi.s64 	%rd4, %rd15, %rd12;
	cvt.u32.u64 	%r77, %rd3;
	{ .reg .b32 tmp; mov.b64 {tmp, %r80}, %rd3; }
	cvt.u32.u64 	%r83, %rd4;
	{ .reg .b32 tmp; mov.b64 {tmp, %r86}, %rd4; }
	cvt.u32.u64 	%r89, %rd42;
	{ .reg .b32 tmp; mov.b64 {tmp, %r92}, %rd42; }
	shr.s64 	%rd16, %rd42, 63;
	cvt.u32.u64 	%r98, %rd16;
	mov.b32 	%r305, 0;
	// begin inline asm
	sub.cc.u32 %r75,%r305,%r77;
	// end inline asm
	// begin inline asm
	subc.cc.u32 %r78,%r305,%r80;
	// end inline asm
	// begin inline asm
	subc.cc.u32 %r81,%r305,%r83;
	// end inline asm
	// begin inline asm
	subc.u32 %r84,%r305,%r86;
	// end inline asm
	setp.lt.s64 	%p4, %rd4, 0;
	selp.b32 	%r140, %r75, %r77, %p4;
	selp.b32 	%r141, %r78, %r80, %p4;
	selp.b32 	%r142, %r81, %r83, %p4;
	selp.b32 	%r143, %r84, %r86, %p4;
	// begin inline asm
	sub.cc.u32 %r87,%r305,%r89;
	// end inline asm
	// begin inline asm
	subc.cc.u32 %r90,%r305,%r92;
	// end inline asm
	// begin inline asm
	subc.cc.u32 %r93,%r305,%r98;
	// end inline asm
	// begin inline asm
	subc.u32 %r96,%r305,%r98;
	// end inline asm
	setp.lt.s64 	%p5, %rd42, 0;
	selp.b32 	%r144, %r87, %r89, %p5;
	selp.b32 	%r145, %r90, %r92, %p5;
	and.b32  	%r146, %r98, %r93;
	and.b32  	%r147, %r98, %r96;
	or.b32  	%r148, %r147, %r146;
	setp.eq.s32 	%p6, %r148, 0;
	selp.b32 	%r149, %r145, %r147, %p6;
	selp.b32 	%r150, %r144, %r146, %p6;
	selp.b32 	%r151, 0, %r145, %p6;
	selp.b32 	%r152, 0, %r144, %p6;
	selp.b32 	%r153, 64, 0, %p6;
	setp.eq.s32 	%p7, %r149, 0;
	selp.b32 	%r154, %r150, %r149, %p7;
	selp.b32 	%r155, %r151, %r150, %p7;
	selp.b32 	%r156, %r152, %r151, %p7;
	selp.b32 	%r157, 0, %r152, %p7;
	selp.b32 	%r158, 32, 0, %p7;
	or.b32  	%r159, %r158, %r153;
	clz.b32 	%r4, %r154;
	add.s32 	%r5, %r159, %r4;
	shf.l.wrap.b32 	%r134, %r155, %r154, %r4;
	shf.l.wrap.b32 	%r131, %r156, %r155, %r4;
	shf.l.wrap.b32 	%r8, %r157, %r156, %r4;
	and.b32  	%r160, %r4, 31;
	shl.b32 	%r9, %r157, %r160;
	shl.b32 	%r310, %r140, %r160;
	shf.l.wrap.b32 	%r309, %r140, %r141, %r4;
	shf.l.wrap.b32 	%r308, %r141, %r142, %r4;
	shf.l.wrap.b32 	%r307, %r142, %r143, %r4;
	shf.l.wrap.b32 	%r306, %r143, %r305, %r4;
	neg.s32 	%r161, %r134;
	cvt.u64.u32 	%rd17, %r161;
	shl.b64 	%rd18, %rd17, 32;
	cvt.u64.u32 	%rd19, %r131;
	mov.b32 	%r162, 17185;
	mov.b32 	%r163, 63;
	prmt.b32 	%r164, %r134, %r163, %r162;
	mov.b32 	%f1, %r164;
	rcp.approx.f32 	%f2, %f1;
	mov.b32 	%r165, %f2;
	shl.b32 	%r166, %r165, 9;
	add.s32 	%r100, %r166, -512;
	mul.hi.u32 	%r167, %r100, %r131;
	cvt.u64.u32 	%rd20, %r167;
	mul.wide.u32 	%rd21, %r134, %r100;
	add.s64 	%rd22, %rd20, %rd19;
	add.s64 	%rd23, %rd22, %rd21;
	sub.s64 	%rd24, %rd18, %rd23;
	cvt.u32.u64 	%r116, %rd24;
	{ .reg .b32 tmp; mov.b64 {tmp, %r119}, %rd24; }
	setp.gt.s64 	%p8, %rd24, -1;
	selp.b32 	%r125, %r100, 0, %p8;
	shr.u64 	%rd25, %rd24, 63;
	cvt.u32.u64 	%r168, %rd25;
	xor.b32  	%r128, %r168, 1;
	mov.b32 	%r102, -2147483648;
	// begin inline asm
	mad.hi.cc.u32 %r99,%r100,%r116,%r102;
	// end inline asm
	// begin inline asm
	addc.u32 %r103,%r305,%r305;
	// end inline asm
	// begin inline asm
	mad.lo.cc.u32 %r106,%r100,%r119,%r99;
	// end inline asm
	// begin inline asm
	madc.hi.u32 %r110,%r100,%r119,%r103;
	// end inline asm
	// begin inline asm
	add.cc.u32 %r114,%r106,%r116;
	// end inline asm
	// begin inline asm
	addc.cc.u32 %r117,%r110,%r119;
	// end inline asm
	// begin inline asm
	addc.u32 %r120,%r305,%r305;
	// end inline asm
	// begin inline asm
	add.cc.u32 %r123,%r117,%r125;
	// end inline asm
	// begin inline asm
	addc.u32 %r126,%r120,%r128;
	// end inline asm
	setp.eq.s32 	%p9, %r126, 2;
	selp.b32 	%r169, -1, %r123, %p9;
	mul.hi.u32 	%r170, %r169, %r131;
	cvt.u64.u32 	%rd26, %r170;
	mul.wide.u32 	%rd27, %r169, %r134;
	add.s64 	%rd28, %rd27, %rd26;
	cvt.u32.u64 	%r130, %rd28;
	{ .reg .b32 tmp; mov.b64 {tmp, %r133}, %rd28; }
	// begin inline asm
	add.cc.u32 %r129,%r130,%r131;
	// end inline asm
	// begin inline asm
	addc.cc.u32 %r132,%r133,%r134;
	// end inline asm
	// begin inline asm
	addc.u32 %r135,%r305,%r305;
	// end inline asm
	setp.eq.s32 	%p10, %r135, 0;
	min.u32 	%r171, %r169, -2;
	add.s32 	%r172, %r171, 1;
	selp.b32 	%r15, %r172, %r169, %p10;
$L__BB3_2:
	.pragma "nounroll";
	// begin inline asm
	sub.cc.u32 %r173,%r308,%r131;
	// end inline asm
	// begin inline asm
	subc.cc.u32 %r176,%r307,%r134;
	// end inline asm
	mov.b32 	%r181, -2;
	// begin inline asm
	subc.u32 %r179,%r306,%r181;
	// end inline asm
	// begin inline asm
	mad.hi.u32 %r182,%r306,%r15,%r179;
	// end inline asm
	setp.lt.u32 	%p12, %r182, %r306;
	selp.b32 	%r315, -1, %r182, %p12;
	mov.b32 	%r213, 0;
	// begin inline asm
	mad.lo.cc.u32 %r186,%r315,%r131,%r213;
	// end inline asm
	// begin inline asm
	madc.hi.u32 %r190,%r315,%r131,%r213;
	// end inline asm
	// begin inline asm
	mad.lo.cc.u32 %r194,%r315,%r134,%r190;
	// end inline asm
	// begin inline asm
	madc.hi.u32 %r198,%r315,%r134,%r213;
	// end inline asm
	// begin inline asm
	sub.cc.u32 %r316,%r308,%r186;
	// end inline asm
	// begin inline asm
	subc.cc.u32 %r317,%r307,%r194;
	// end inline asm
	// begin inline asm
	subc.cc.u32 %r318,%r306,%r198;
	// end inline asm
	// begin inline asm
	addc.u32 %r211,%r213,%r213;
	// end inline asm
	setp.ne.s32 	%p13, %r211, 0;
	mov.pred 	%p23, 0;
	@%p13 bra 	$L__BB3_4;
	// begin inline asm
	add.cc.u32 %r316,%r316,%r131;
	// end inline asm
	// begin inline asm
	addc.cc.u32 %r317,%r317,%r134;
	// end inline asm
	mov.b32 	%r225, 0;
	// begin inline asm
	addc.cc.u32 %r318,%r318,%r225;
	// end inline asm
	// begin inline asm
	addc.u32 %r223,%r225,%r225;
	// end inline asm
	add.s32 	%r315, %r315, -1;
	setp.eq.s32 	%p23, %r223, 0;
$L__BB3_4:
	not.pred 	%p14, %p23;
	@%p14 bra 	$L__BB3_6;
	// begin inline asm
	add.cc.u32 %r316,%r316,%r131;
	// end inline asm
	// begin inline asm
	addc.cc.u32 %r317,%r317,%r134;
	// end inline asm
	mov.b32 	%r234, 0;
	// begin inline asm
	addc.u32 %r318,%r318,%r234;
	// end inline asm
	add.s32 	%r315, %r315, -1;
$L__BB3_6:
	mov.b32 	%r268, 0;
	// begin inline asm
	mad.lo.cc.u32 %r235,%r315,%r9,%r268;
	// end inline asm
	// begin inline asm
	madc.hi.u32 %r239,%r315,%r9,%r268;
	// end inline asm
	// begin inline asm
	mad.lo.cc.u32 %r243,%r315,%r8,%r239;
	// end inline asm
	// begin inline asm
	madc.hi.u32 %r247,%r315,%r8,%r268;
	// end inline asm
	// begin inline asm
	sub.cc.u32 %r319,%r310,%r235;
	// end inline asm
	// begin inline asm
	subc.cc.u32 %r308,%r309,%r243;
	// end inline asm
	// begin inline asm
	subc.cc.u32 %r307,%r316,%r247;
	// end inline asm
	// begin inline asm
	subc.cc.u32 %r306,%r317,%r268;
	// end inline asm
	// begin inline asm
	subc.cc.u32 %r263,%r318,%r268;
	// end inline asm
	// begin inline asm
	subc.u32 %r266,%r268,%r268;
	// end inline asm
	setp.ne.s32 	%p15, %r266, -1;
	@%p15 bra 	$L__BB3_8;
	// begin inline asm
	add.cc.u32 %r319,%r319,%r9;
	// end inline asm
	// begin inline asm
	addc.cc.u32 %r308,%r308,%r8;
	// end inline asm
	// begin inline asm
	addc.cc.u32 %r307,%r307,%r131;
	// end inline asm
	// begin inline asm
	addc.u32 %r306,%r306,%r134;
	// end inline asm
$L__BB3_8:
	add.s32 	%r305, %r305, 32;
	setp.le.u32 	%p16, %r305, %r5;
	mov.b32 	%r310, 0;
	mov.u32 	%r309, %r319;
	@%p16 bra 	$L__BB3_2;
	shf.r.wrap.b32 	%r282, %r319, %r308, %r4;
	shf.r.wrap.b32 	%r283, %r308, %r307, %r4;
	shf.r.wrap.b32 	%r284, %r307, %r306, %r4;
	mov.b32 	%r285, 0;
	shf.r.wrap.b32 	%r286, %r306, %r285, %r4;
	cvt.u16.u32 	%rs1, %r5;
	and.b16  	%rs2, %rs1, 32;
	setp.eq.s16 	%p17, %rs2, 0;
	selp.b32 	%r287, %r282, %r283, %p17;
	selp.b32 	%r288, %r283, %r284, %p17;
	selp.b32 	%r289, %r284, %r286, %p17;
	selp.b32 	%r290, %r286, 0, %p17;
	and.b16  	%rs3, %rs1, 64;
	setp.eq.s16 	%p18, %rs3, 0;
	selp.b32 	%r323, %r287, %r289, %p18;
	selp.b32 	%r324, %r288, %r290, %p18;
	selp.b32 	%r57, %r289, 0, %p18;
	selp.b32 	%r58, %r290, 0, %p18;
	setp.gt.s64 	%p19, %rd4, -1;
	@%p19 bra 	$L__BB3_11;
	mov.b32 	%r301, 0;
	// begin inline asm
	sub.cc.u32 %r323,%r301,%r323;
	// end inline asm
	// begin inline asm
	subc.cc.u32 %r324,%r301,%r324;
	// end inline asm
	// begin inline asm
	subc.cc.u32 %r297,%r301,%r57;
	// end inline asm
	// begin inline asm
	subc.u32 %r300,%r301,%r58;
	// end inline asm
$L__BB3_11:
	ld.param.u64 	%rd43, [_Z18ntt_forward_kernelPlilPKli_param_2];
	setp.eq.s32 	%p20, %r5, 128;
	selp.b32 	%r303, -1, %r324, %p20;
	selp.b32 	%r304, -1, %r323, %p20;
	cvt.u64.u32 	%rd29, %r303;
	shl.b64 	%rd30, %rd29, 32;
	cvt.u64.u32 	%rd31, %r304;
	or.b64  	%rd32, %rd30, %rd31;
	ld.global.u64 	%rd33, [%rd1];
	setp.lt.s64 	%p21, %rd33, %rd32;
	selp.b64 	%rd34, %rd43, 0, %p21;
	sub.s64 	%rd35, %rd34, %rd32;
	add.s64 	%rd36, %rd33, %rd35;
	st.global.u64 	[%rd2], %rd36;
	add.s64 	%rd37, %rd33, %rd32;
	setp.lt.s64 	%p22, %rd37, %rd43;
	sub.s64 	%rd38, %rd32, %rd43;
	add.s64 	%rd39, %rd38, %rd33;
	selp.b64 	%rd40, %rd37, %rd39, %p22;
	st.global.u64 	[%rd1], %rd40;
$L__BB3_12:
	ret;

}
	// .globl	_Z18ntt_inverse_kernelPlilPKli
.visible .entry _Z18ntt_inverse_kernelPlilPKli(
	.param .u64 .ptr .align 1 _Z18ntt_inverse_kernelPlilPKli_param_0,
	.param .u32 _Z18ntt_inverse_kernelPlilPKli_param_1,
	.param .u64 _Z18ntt_inverse_kernelPlilPKli_param_2,
	.param .u64 .ptr .align 1 _Z18ntt_inverse_kernelPlilPKli_param_3,
	.param .u32 _Z18ntt_inverse_kernelPlilPKli_param_4
)
{
	.reg .pred 	%p<24>;
	.reg .b16 	%rs<4>;
	.reg .b32 	%r<325>;
	.reg .b32 	%f<3>;
	.reg .b64 	%rd<43>;

	ld.param.u32 	%r63, [_Z18ntt_inverse_kernelPlilPKli_param_1];
	ld.param.u64 	%rd5, [_Z18ntt_inverse_kernelPlilPKli_param_2];
	ld.param.u32 	%r64, [_Z18ntt_inverse_kernelPlilPKli_param_4];
	mov.u32 	%r65, %ctaid.x;
	mov.u32 	%r66, %ntid.x;
	mov.u32 	%r67, %tid.x;
	mad.lo.s32 	%r68, %r65, %r66, %r67;
	mov.b32 	%r69, 1;
	shl.b32 	%r1, %r69, %r64;
	mov.b32 	%r70, 2;
	shl.b32 	%r71, %r70, %r64;
	div.s32 	%r72, %r68, %r1;
	mul.lo.s32 	%r73, %r72, %r1;
	sub.s32 	%r2, %r68, %r73;
	mad.lo.s32 	%r3, %r72, %r71, %r2;
	add.s32 	%r74, %r3, %r1;
	setp.ge.s32 	%p3, %r74, %r63;
	@%p3 bra 	$L__BB4_12;
	ld.param.u64 	%rd42, [_Z18ntt_inverse_kernelPlilPKli_param_3];
	ld.param.u64 	%rd41, [_Z18ntt_inverse_kernelPlilPKli_param_0];
	cvta.to.global.u64 	%rd7, %rd41;
	cvta.to.global.u64 	%rd8, %rd42;
	add.s32 	%r139, %r2, %r1;
	mul.wide.s32 	%rd9, %r139, 8;
	add.s64 	%rd10, %rd8, %rd9;
	ld.global.u64 	%rd11, [%rd10];
	mul.wide.s32 	%rd12, %r3, 8;
	add.s64 	%rd13, %rd7, %rd12;
	ld.global.u64 	%rd14, [%rd13];
	mul.wide.s32 	%rd15, %r1, 8;
	add.s64 	%rd1, %rd13, %rd15;
	ld.global.u64 	%rd16, [%rd1];
	setp.lt.s64 	%p4, %rd14, %rd16;
	selp.b64 	%rd17, %rd5, 0, %p4;
	add.s64 	%rd18, %rd14, %rd17;
	sub.s64 	%rd19, %rd18, %rd16;
	add.s64 	%rd20, %rd16, %rd14;
	setp.lt.s64 	%p5, %rd20, %rd5;
	sub.s64 	%rd21, %rd14, %rd5;
	add.s64 	%rd22, %rd21, %rd16;
	selp.b64 	%rd23, %rd20, %rd22, %p5;
	st.global.u64 	[%rd13], %rd23;
	mul.lo.s64 	%rd2, %rd19, %rd11;
	mul.hi.s64 	%rd3, %rd19, %rd11;
	cvt.u32.u64 	%r77, %rd2;
	{ .reg .b32 tmp; mov.b64 {tmp, %r80}, %rd2; }
	cvt.u32.u64 	%r83, %rd3;
	{ .reg .b32 tmp; mov.b64 {tmp, %r86}, %rd3; }
	cvt.u32.u64 	%r89, %rd5;
	{ .reg .b32 tmp; mov.b64 {tmp, %r92}, %rd5; }
	shr.s64 	%rd24, %rd5, 63;
	cvt.u32.u64 	%r98, %rd24;
	mov.b32 	%r305, 0;
	// begin inline asm
	sub.cc.u32 %r75,%r305,%r77;
	// end inline asm
	// begin inline asm
	subc.cc.u32 %r78,%r305,%r80;
	// end inline asm
	// begin inline asm
	subc.cc.u32 %r81,%r305,%r83;
	// end inline asm
	// begin inline asm
	subc.u32 %r84,%r305,%r86;
	// end inline asm
	setp.lt.s64 	%p6, %rd3, 0;
	selp.b32 	%r140, %r75, %r77, %p6;
	selp.b32 	%r141, %r78, %r80, %p6;
	selp.b32 	%r142, %r81, %r83, %p6;
	selp.b32 	%r143, %r84, %r86, %p6;
	// begin inline asm
	sub.cc.u32 %r87,%r305,%r89;
	// end inline asm
	// begin inline asm
	subc.cc.u32 %r90,%r305,%r92;
	// end inline asm
	// begin inline asm
	subc.cc.u32 %r93,%r305,%r98;
	// end inline asm
	// begin inline asm
	subc.u32 %r96,%r305,%r98;
	// end inline asm
	setp.lt.s64 	%p7, %rd5, 0;
	selp.b32 	%r144, %r87, %r89, %p7;
	selp.b32 	%r145, %r90, %r92, %p7;
	and.b32  	%r146, %r98, %r93;
	and.b32  	%r147, %r98, %r96;
	or.b32  	%r148, %r147, %r146;
	setp.eq.s32 	%p8, %r148, 0;
	selp.b32 	%r149, %r145, %r147, %p8;
	selp.b32 	%r150, %r144, %r146, %p8;
	selp.b32 	%r151, 0, %r145, %p8;
	selp.b32 	%r152, 0, %r144, %p8;
	selp.b32 	%r153, 64, 0, %p8;
	setp.eq.s32 	%p9, %r149, 0;
	selp.b32 	%r154, %r150, %r149, %p9;
	selp.b32 	%r155, %r151, %r150, %p9;
	selp.b32 	%r156, %r152, %r151, %p9;
	selp.b32 	%r157, 0, %r152, %p9;
	selp.b32 	%r158, 32, 0, %p9;
	or.b32  	%r159, %r158, %r153;
	clz.b32 	%r4, %r154;
	add.s32 	%r5, %r159, %r4;
	shf.l.wrap.b32 	%r134, %r155, %r154, %r4;
	shf.l.wrap.b32 	%r131, %r156, %r155, %r4;
	shf.l.wrap.b32 	%r8, %r157, %r156, %r4;
	and.b32  	%r160, %r4, 31;
	shl.b32 	%r9, %r157, %r160;
	shl.b32 	%r310, %r140, %r160;
	shf.l.wrap.b32 	%r309, %r140, %r141, %r4;
	shf.l.wrap.b32 	%r308, %r141, %r142, %r4;
	shf.l.wrap.b32 	%r307, %r142, %r143, %r4;
	shf.l.wrap.b32 	%r306, %r143, %r305, %r4;
	neg.s32 	%r161, %r134;
	cvt.u64.u32 	%rd25, %r161;
	shl.b64 	%rd26, %rd25, 32;
	cvt.u64.u32 	%rd27, %r131;
	mov.b32 	%r162, 17185;
	mov.b32 	%r163, 63;
	prmt.b32 	%r164, %r134, %r163, %r162;
	mov.b32 	%f1, %r164;
	rcp.approx.f32 	%f2, %f1;
	mov.b32 	%r165, %f2;
	shl.b32 	%r166, %r165, 9;
	add.s32 	%r100, %r166, -512;
	mul.hi.u32 	%r167, %r100, %r131;
	cvt.u64.u32 	%rd28, %r167;
	mul.wide.u32 	%rd29, %r134, %r100;
	add.s64 	%rd30, %rd28, %rd27;
	add.s64 	%rd31, %rd30, %rd29;
	sub.s64 	%rd32, %rd26, %rd31;
	cvt.u32.u64 	%r116, %rd32;
	{ .reg .b32 tmp; mov.b64 {tmp, %r119}, %rd32; }
	setp.gt.s64 	%p10, %rd32, -1;
	selp.b32 	%r125, %r100, 0, %p10;
	shr.u64 	%rd33, %rd32, 63;
	cvt.u32.u64 	%r168, %rd33;
	xor.b32  	%r128, %r168, 1;
	mov.b32 	%r102, -2147483648;
	// begin inline asm
	mad.hi.cc.u32 %r99,%r100,%r116,%r102;
	// end inline asm
	// begin inline asm
	addc.u32 %r103,%r305,%r305;
	// end inline asm
	// begin inline asm
	mad.lo.cc.u32 %r106,%r100,%r119,%r99;
	// end inline asm
	// begin inline asm
	madc.hi.u32 %r110,%r100,%r119,%r103;
	// end inline asm
	// begin inline asm
	add.cc.u32 %r114,%r106,%r116;
	// end inline asm
	// begin inline asm
	addc.cc.u32 %r117,%r110,%r119;
	// end inline asm
	// begin inline asm
	addc.u32 %r120,%r305,%r305;
	// end inline asm
	// begin inline asm
	add.cc.u32 %r123,%r117,%r125;
	// end inline asm
	// begin inline asm
	addc.u32 %r126,%r120,%r128;
	// end inline asm
	setp.eq.s32 	%p11, %r126, 2;
	selp.b32 	%r169, -1, %r123, %p11;
	mul.hi.u32 	%r170, %r169, %r131;
	cvt.u64.u32 	%rd34, %r170;
	mul.wide.u32 	%rd35, %r169, %r134;
	add.s64 	%rd36, %rd35, %rd34;
	cvt.u32.u64 	%r130, %rd36;
	{ .reg .b32 tmp; mov.b64 {tmp, %r133}, %rd36; }
	// begin inline asm
	add.cc.u32 %r129,%r130,%r131;
	// end inline asm
	// begin inline asm
	addc.cc.u32 %r132,%r133,%r134;
	// end inline asm
	// begin inline asm
	addc.u32 %r135,%r305,%r305;
	// end inline asm
	setp.eq.s32 	%p12, %r135, 0;
	min.u32 	%r171, %r169, -2;
	add.s32 	%r172, %r171, 1;
	selp.b32 	%r15, %r172, %r169, %p12;
$L__BB4_2:
	.pragma "nounroll";
	// begin inline asm
	sub.cc.u32 %r173,%r308,%r131;
	// end inline asm
	// begin inline asm
	subc.cc.u32 %r176,%r307,%r134;
	// end inline asm
	mov.b32 	%r181, -2;
	// begin inline asm
	subc.u32 %r179,%r306,%r181;
	// end inline asm
	// begin inline asm
	mad.hi.u32 %r182,%r306,%r15,%r179;
	// end inline asm
	setp.lt.u32 	%p14, %r182, %r306;
	selp.b32 	%r315, -1, %r182, %p14;
	mov.b32 	%r213, 0;
	// begin inline asm
	mad.lo.cc.u32 %r186,%r315,%r131,%r213;
	// end inline asm
	// begin inline asm
	madc.hi.u32 %r190,%r315,%r131,%r213;
	// end inline asm
	// begin inline asm
	mad.lo.cc.u32 %r194,%r315,%r134,%r190;
	// end inline asm
	// begin inline asm
	madc.hi.u32 %r198,%r315,%r134,%r213;
	// end inline asm
	// begin inline asm
	sub.cc.u32 %r316,%r308,%r186;
	// end inline asm
	// begin inline asm
	subc.cc.u32 %r317,%r307,%r194;
	// end inline asm
	// begin inline asm
	subc.cc.u32 %r318,%r306,%r198;
	// end inline asm
	// begin inline asm
	addc.u32 %r211,%r213,%r213;
	// end inline asm
	setp.ne.s32 	%p15, %r211, 0;
	mov.pred 	%p23, 0;
	@%p15 bra 	$L__BB4_4;
	// begin inline asm
	add.cc.u32 %r316,%r316,%r131;
	// end inline asm
	// begin inline asm
	addc.cc.u32 %r317,%r317,%r134;
	// end inline asm
	mov.b32 	%r225, 0;
	// begin inline asm
	addc.cc.u32 %r318,%r318,%r225;
	// end inline asm
	// begin inline asm
	addc.u32 %r223,%r225,%r225;
	// end inline asm
	add.s32 	%r315, %r315, -1;
	setp.eq.s32 	%p23, %r223, 0;
$L__BB4_4:
	not.pred 	%p16, %p23;
	@%p16 bra 	$L__BB4_6;
	// begin inline asm
	add.cc.u32 %r316,%r316,%r131;
	// end inline asm
	// begin inline asm
	addc.cc.u32 %r317,%r317,%r134;
	// end inline asm
	mov.b32 	%r234, 0;
	// begin inline asm
	addc.u32 %r318,%r318,%r234;
	// end inline asm
	add.s32 	%r315, %r315, -1;
$L__BB4_6:
	mov.b32 	%r268, 0;
	// begin inline asm
	mad.lo.cc.u32 %r235,%r315,%r9,%r268;
	// end inline asm
	// begin inline asm
	madc.hi.u32 %r239,%r315,%r9,%r268;
	// end inline asm
	// begin inline asm
	mad.lo.cc.u32 %r243,%r315,%r8,%r239;
	// end inline asm
	// begin inline asm
	madc.hi.u32 %r247,%r315,%r8,%r268;
	// end inline asm
	// begin inline asm
	sub.cc.u32 %r319,%r310,%r235;
	// end inline asm
	// begin inline asm
	subc.cc.u32 %r308,%r309,%r243;
	// end inline asm
	// begin inline asm
	subc.cc.u32 %r307,%r316,%r247;
	// end inline asm
	// begin inline asm
	subc.cc.u32 %r306,%r317,%r268;
	// end inline asm
	// begin inline asm
	subc.cc.u32 %r263,%r318,%r268;
	// end inline asm
	// begin inline asm
	subc.u32 %r266,%r268,%r268;
	// end inline asm
	setp.ne.s32 	%p17, %r266, -1;
	@%p17 bra 	$L__BB4_8;
	// begin inline asm
	add.cc.u32 %r319,%r319,%r9;
	// end inline asm
	// begin inline asm
	addc.cc.u32 %r308,%r308,%r8;
	// end inline asm
	// begin inline asm
	addc.cc.u32 %r307,%r307,%r131;
	// end inline asm
	// begin inline asm
	addc.u32 %r306,%r306,%r134;
	// end inline asm
$L__BB4_8:
	add.s32 	%r305, %r305, 32;
	setp.le.u32 	%p18, %r305, %r5;
	mov.b32 	%r310, 0;
	mov.u32 	%r309, %r319;
	@%p18 bra 	$L__BB4_2;
	shf.r.wrap.b32 	%r282, %r319, %r308, %r4;
	shf.r.wrap.b32 	%r283, %r308, %r307, %r4;
	shf.r.wrap.b32 	%r284, %r307, %r306, %r4;
	mov.b32 	%r285, 0;
	shf.r.wrap.b32 	%r286, %r306, %r285, %r4;
	cvt.u16.u32 	%rs1, %r5;
	and.b16  	%rs2, %rs1, 32;
	setp.eq.s16 	%p19, %rs2, 0;
	selp.b32 	%r287, %r282, %r283, %p19;
	selp.b32 	%r288, %r283, %r284, %p19;
	selp.b32 	%r289, %r284, %r286, %p19;
	selp.b32 	%r290, %r286, 0, %p19;
	and.b16  	%rs3, %rs1, 64;
	setp.eq.s16 	%p20, %rs3, 0;
	selp.b32 	%r323, %r287, %r289, %p20;
	selp.b32 	%r324, %r288, %r290, %p20;
	selp.b32 	%r57, %r289, 0, %p20;
	selp.b32 	%r58, %r290, 0, %p20;
	setp.gt.s64 	%p21, %rd3, -1;
	@%p21 bra 	$L__BB4_11;
	mov.b32 	%r301, 0;
	// begin inline asm
	sub.cc.u32 %r323,%r301,%r323;
	// end inline asm
	// begin inline asm
	subc.cc.u32 %r324,%r301,%r324;
	// end inline asm
	// begin inline asm
	subc.cc.u32 %r297,%r301,%r57;
	// end inline asm
	// begin inline asm
	subc.u32 %r300,%r301,%r58;
	// end inline asm
$L__BB4_11:
	setp.eq.s32 	%p22, %r5, 128;
	selp.b32 	%r303, -1, %r324, %p22;
	selp.b32 	%r304, -1, %r323, %p22;
	cvt.u64.u32 	%rd37, %r303;
	shl.b64 	%rd38, %rd37, 32;
	cvt.u64.u32 	%rd39, %r304;
	or.b64  	%rd40, %rd38, %rd39;
	st.global.u64 	[%rd1], %rd40;
$L__BB4_12:
	ret;

}


// ===== COMPILED SASS (sm_100) =====

	.target	sm_100

	.elftype	@"ET_EXEC"


//--------------------- .note.nv.tkinfo           --------------------------
	.section	.note.nv.tkinfo,"",@"SHT_NOTE"
	.sectionflags	@"SHF_NOTE_NV_TKINFO"
	.tkinfo
        /*0018*/ 	.word	0x00000002
        /*0030*/ 	.string	""
        /*0030*/ 	.string	"ptxas"
        /*0030*/ 	.string	"Cuda compilation tools, release 13.0, V13.0.88"
        /*0030*/ 	.string	"Build cuda_13.0.r13.0/compiler.36424714_0"
        /*0030*/ 	.string	"-arch sm_100 -m 64 "



//--------------------- .note.nv.cuinfo           --------------------------
	.section	.note.nv.cuinfo,"",@"SHT_NOTE"
	.sectionflags	@"SHF_NOTE_NV_CUINFO"
        /*0018*/ 	.short	0x0002
        /*001a*/ 	.short	0x0064
        /*001c*/ 	.short	0x0082
	.zero		2


//--------------------- .nv.info                  --------------------------
	.section	.nv.info,"",@"SHT_CUDA_INFO"
	.align	4


	//----- nvinfo : EIATTR_REGCOUNT
	.align		4
        /*0000*/ 	.byte	0x04, 0x2f
        /*0002*/ 	.short	(.L_1 - .L_0)
	.align		4
.L_0:
        /*0004*/ 	.word	index@(_Z15rlwe_add_kernelPlPKlS1_il)
        /*0008*/ 	.word	0x00000010


	//----- nvinfo : EIATTR_FRAME_SIZE
	.align		4
.L_1:
        /*000c*/ 	.byte	0x04, 0x11
        /*000e*/ 	.short	(.L_3 - .L_2)
	.align		4
.L_2:
        /*0010*/ 	.word	index@(_Z15rlwe_add_kernelPlPKlS1_il)
        /*0014*/ 	.word	0x00000000


	//----- nvinfo : EIATTR_REGCOUNT
	.align		4
.L_3:
        /*0018*/ 	.byte	0x04, 0x2f
        /*001a*/ 	.short	(.L_5 - .L_4)
	.align		4
.L_4:
        /*001c*/ 	.word	index@(_Z15rlwe_sub_kernelPlPKlS1_il)
        /*0020*/ 	.word	0x00000010


	//----- nvinfo : EIATTR_FRAME_SIZE
	.align		4
.L_5:
        /*0024*/ 	.byte	0x04, 0x11
        /*0026*/ 	.short	(.L_7 - .L_6)
	.align		4
.L_6:
        /*0028*/ 	.word	index@(_Z15rlwe_sub_kernelPlPKlS1_il)
        /*002c*/ 	.word	0x00000000


	//----- nvinfo : EIATTR_REGCOUNT
	.align		4
.L_7:
        /*0030*/ 	.byte	0x04, 0x2f
        /*0032*/ 	.short	(.L_9 - .L_8)
	.align		4
.L_8:
        /*0034*/ 	.word	index@(_Z21rlwe_mul_plain_kernelPlPKllil)
        /*0038*/ 	.word	0x0000001e


	//----- nvinfo : EIATTR_FRAME_SIZE
	.align		4
.L_9:
        /*003c*/ 	.byte	0x04, 0x11
        /*003e*/ 	.short	(.L_11 - .L_10)
	.align		4
.L_10:
        /*0040*/ 	.word	index@(_Z21rlwe_mul_plain_kernelPlPKllil)
        /*0044*/ 	.word	0x00000000


	//----- nvinfo : EIATTR_REGCOUNT
	.align		4
.L_11:
        /*0048*/ 	.byte	0x04, 0x2f
        /*004a*/ 	.short	(.L_13 - .L_12)
	.align		4
.L_12:
        /*004c*/ 	.word	index@(_Z18ntt_forward_kernelPlilPKli)
        /*0050*/ 	.word	0x00000020


	//----- nvinfo : EIATTR_FRAME_SIZE
	.align		4
.L_13:
        /*0054*/ 	.byte	0x04, 0x11
        /*0056*/ 	.short	(.L_15 - .L_14)
	.align		4
.L_14:
        /*0058*/ 	.word	index@(_Z18ntt_forward_kernelPlilPKli)
        /*005c*/ 	.word	0x00000000


	//----- nvinfo : EIATTR_REGCOUNT
	.align		4
.L_15:
        /*0060*/ 	.byte	0x04, 0x2f
        /*0062*/ 	.short	(.L_17 - .L_16)
	.align		4
.L_16:
        /*0064*/ 	.word	index@(_Z18ntt_inverse_kernelPlilPKli)
        /*0068*/ 	.word	0x00000020


	//----- nvinfo : EIATTR_FRAME_SIZE
	.align		4
.L_17:
        /*006c*/ 	.byte	0x04, 0x11
        /*006e*/ 	.short	(.L_19 - .L_18)
	.align		4
.L_18:
        /*0070*/ 	.word	index@(_Z18ntt_inverse_kernelPlilPKli)
        /*0074*/ 	.word	0x00000000


	//----- nvinfo : EIATTR_MIN_STACK_SIZE
	.align		4
.L_19:
        /*0078*/ 	.byte	0x04, 0x12
        /*007a*/ 	.short	(.L_21 - .L_20)
	.align		4
.L_20:
        /*007c*/ 	.word	index@(_Z18ntt_inverse_kernelPlilPKli)
        /*0080*/ 	.word	0x00000000


	//----- nvinfo : EIATTR_MIN_STACK_SIZE
	.align		4
.L_21:
        /*0084*/ 	.byte	0x04, 0x12
        /*0086*/ 	.short	(.L_23 - .L_22)
	.align		4
.L_22:
        /*0088*/ 	.word	index@(_Z18ntt_forward_kernelPlilPKli)
        /*008c*/ 	.word	0x00000000


	//----- nvinfo : EIATTR_MIN_STACK_SIZE
	.align		4
.L_23:
        /*0090*/ 	.byte	0x04, 0x12
        /*0092*/ 	.short	(.L_25 - .L_24)
	.align		4
.L_24:
        /*0094*/ 	.word	index@(_Z21rlwe_mul_plain_kernelPlPKllil)
        /*0098*/ 	.word	0x00000000


	//----- nvinfo : EIATTR_MIN_STACK_SIZE
	.align		4
.L_25:
        /*009c*/ 	.byte	0x04, 0x12
        /*009e*/ 	.short	(.L_27 - .L_26)
	.align		4
.L_26:
        /*00a0*/ 	.word	index@(_Z15rlwe_sub_kernelPlPKlS1_il)
        /*00a4*/ 	.word	0x00000000


	//----- nvinfo : EIATTR_MIN_STACK_SIZE
	.align		4
.L_27:
        /*00a8*/ 	.byte	0x04, 0x12
        /*00aa*/ 	.short	(.L_29 - .L_28)
	.align		4
.L_28:
        /*00ac*/ 	.word	index@(_Z15rlwe_add_kernelPlPKlS1_il)
        /*00b0*/ 	.word	0x00000000
.L_29:


//--------------------- .nv.compat                --------------------------
	.section	.nv.compat,"",@"SHT_CUDA_COMPAT_INFO"
	.align	4
        /*0000*/ 	.byte	0x02, 0x09, 0x00, 0x00, 0x02, 0x02, 0x01, 0x00, 0x02, 0x05, 0x05, 0x00, 0x03, 0x07, 0x01, 0x01
        /*0010*/ 	.byte	0x02, 0x03, 0x00, 0x00, 0x02, 0x06, 0x01, 0x00, 0x04, 0x0b, 0x08, 0x00, 0x01, 0x00, 0x00, 0x00
        /*0020*/ 	.byte	0x00, 0x00, 0x00, 0x00


//--------------------- .nv.info._Z18ntt_inverse_kernelPlilPKli --------------------------
	.section	.nv.info._Z18ntt_inverse_kernelPlilPKli,"",@"SHT_CUDA_INFO"
	.sectionflags	@""
	.align	4


	//----- nvinfo : EIATTR_CUDA_API_VERSION
	.align		4
        /*0000*/ 	.byte	0x04, 0x37
        /*0002*/ 	.short	(.L_31 - .L_30)
.L_30:
        /*0004*/ 	.word	0x00000082


	//----- nvinfo : EIATTR_KPARAM_INFO
	.align		4
.L_31:
        /*0008*/ 	.byte	0x04, 0x17
        /*000a*/ 	.short	(.L_33 - .L_32)
.L_32:
        /*000c*/ 	.word	0x00000000
        /*0010*/ 	.short	0x0004
        /*0012*/ 	.short	0x0020
        /*0014*/ 	.byte	0x00, 0xf0, 0x11, 0x00


	//----- nvinfo : EIATTR_KPARAM_INFO
	.align		4
.L_33:
        /*0018*/ 	.byte	0x04, 0x17
        /*001a*/ 	.short	(.L_35 - .L_34)
.L_34:
        /*001c*/ 	.word	0x00000000
        /*0020*/ 	.short	0x0003
        /*0022*/ 	.short	0x0018
        /*0024*/ 	.byte	0x00, 0xf5, 0x21, 0x00


	//----- nvinfo : EIATTR_KPARAM_INFO
	.align		4
.L_35:
        /*0028*/ 	.byte	0x04, 0x17
        /*002a*/ 	.short	(.L_37 - .L_36)
.L_36:
        /*002c*/ 	.word	0x00000000
        /*0030*/ 	.short	0x0002
        /*0032*/ 	.short	0x0010
        /*0034*/ 	.byte	0x00, 0xf0, 0x21, 0x00


	//----- nvinfo : EIATTR_KPARAM_INFO
	.align		4
.L_37:
        /*0038*/ 	.byte	0x04, 0x17
        /*003a*/ 	.short	(.L_39 - .L_38)
.L_38:
        /*003c*/ 	.word	0x00000000
        /*0040*/ 	.short	0x0001
        /*0042*/ 	.short	0x0008
        /*0044*/ 	.byte	0x00, 0xf0, 0x11, 0x00


	//----- nvinfo : EIATTR_KPARAM_INFO
	.align		4
.L_39:
        /*0048*/ 	.byte	0x04, 0x17
        /*004a*/ 	.short	(.L_41 - .L_40)
.L_40:
        /*004c*/ 	.word	0x00000000
        /*0050*/ 	.short	0x0000
        /*0052*/ 	.short	0x0000
        /*0054*/ 	.byte	0x00, 0xf5, 0x21, 0x00


	//----- nvinfo : EIATTR_SPARSE_MMA_MASK
	.align		4
.L_41:
        /*0058*/ 	.byte	0x03, 0x50
        /*005a*/ 	.short	0x0000


	//----- nvinfo : EIATTR_MAXREG_COUNT
	.align		4
        /*005c*/ 	.byte	0x03, 0x1b
        /*005e*/ 	.short	0x00ff


	//----- nvinfo : EIATTR_MERCURY_ISA_VERSION
	.align		4
        /*0060*/ 	.byte	0x03, 0x5f
        /*0062*/ 	.short	0x0101


	//----- nvinfo : EIATTR_VRC_CTA_INIT_COUNT
	.align		4
        /*0064*/ 	.byte	0x02, 0x4a
	.zero		1
	.zero		1


	//----- nvinfo : EIATTR_EXIT_INSTR_OFFSETS
	.align		4
        /*0068*/ 	.byte	0x04, 0x1c
        /*006a*/ 	.short	(.L_43 - .L_42)


	//   ....[0]....
.L_42:
        /*006c*/ 	.word	0x00000280


	//   ....[1]....
        /*0070*/ 	.word	0x00000f30


	//----- nvinfo : EIATTR_CBANK_PARAM_SIZE
	.align		4
.L_43:
        /*0074*/ 	.byte	0x03, 0x19
        /*0076*/ 	.short	0x0024


	//----- nvinfo : EIATTR_PARAM_CBANK
	.align		4
        /*0078*/ 	.byte	0x04, 0x0a
        /*007a*/ 	.short	(.L_45 - .L_44)
	.align		4
.L_44:
        /*007c*/ 	.word	index@(.nv.constant0._Z18ntt_inverse_kernelPlilPKli)
        /*0080*/ 	.short	0x0380
        /*0082*/ 	.short	0x0024


	//----- nvinfo : EIATTR_SW_WAR
	.align		4
.L_45:
        /*0084*/ 	.byte	0x04, 0x36
        /*0086*/ 	.short	(.L_47 - .L_46)
.L_46:
        /*0088*/ 	.word	0x00000008
.L_47:


//--------------------- .nv.info._Z18ntt_forward_kernelPlilPKli --------------------------
	.section	.nv.info._Z18ntt_forward_kernelPlilPKli,"",@"SHT_CUDA_INFO"
	.sectionflags	@""
	.align	4


	//----- nvinfo : EIATTR_CUDA_API_VERSION
	.align		4
        /*0000*/ 	.byte	0x04, 0x37
        /*0002*/ 	.short	(.L_49 - .L_48)
.L_48:
        /*0004*/ 	.word	0x00000082


	//----- nvinfo : EIATTR_KPARAM_INFO
	.align		4
.L_49:
        /*0008*/ 	.byte	0x04, 0x17
        /*000a*/ 	.short	(.L_51 - .L_50)
.L_50:
        /*000c*/ 	.word	0x00000000
        /*0010*/ 	.short	0x0004
        /*0012*/ 	.short	0x0020
        /*0014*/ 	.byte	0x00, 0xf0, 0x11, 0x00


	//----- nvinfo : EIATTR_KPARAM_INFO
	.align		4
.L_51:
        /*0018*/ 	.byte	0x04, 0x17
        /*001a*/ 	.short	(.L_53 - .L_52)
.L_52:
        /*001c*/ 	.word	0x00000000
        /*0020*/ 	.short	0x0003
        /*0022*/ 	.short	0x0018
        /*0024*/ 	.byte	0x00, 0xf5, 0x21, 0x00


	//----- nvinfo : EIATTR_KPARAM_INFO
	.align		4
.L_53:
        /*0028*/ 	.byte	0x04, 0x17
        /*002a*/ 	.short	(.L_55 - .L_54)
.L_54:
        /*002c*/ 	.word	0x00000000
        /*0030*/ 	.short	0x0002
        /*0032*/ 	.short	0x0010
        /*0034*/ 	.byte	0x00, 0xf0, 0x21, 0x00


	//----- nvinfo : EIATTR_KPARAM_INFO
	.align		4
.L_55:
        /*0038*/ 	.byte	0x04, 0x17
        /*003a*/ 	.short	(.L_57 - .L_56)
.L_56:
        /*003c*/ 	.word	0x00000000
        /*0040*/ 	.short	0x0001
        /*0042*/ 	.short	0x0008
        /*0044*/ 	.byte	0x00, 0xf0, 0x11, 0x00


	//----- nvinfo : EIATTR_KPARAM_INFO
	.align		4
.L_57:
        /*0048*/ 	.byte	0x04, 0x17
        /*004a*/ 	.short	(.L_59 - .L_58)
.L_58:
        /*004c*/ 	.word	0x00000000
        /*0050*/ 	.short	0x0000
        /*0052*/ 	.short	0x0000
        /*0054*/ 	.byte	0x00, 0xf5, 0x21, 0x00


	//----- nvinfo : EIATTR_SPARSE_MMA_MASK
	.align		4
.L_59:
        /*0058*/ 	.byte	0x03, 0x50
        /*005a*/ 	.short	0x0000


	//----- nvinfo : EIATTR_MAXREG_COUNT
	.align		4
        /*005c*/ 	.byte	0x03, 0x1b
        /*005e*/ 	.short	0x00ff


	//----- nvinfo : EIATTR_MERCURY_ISA_VERSION
	.align		4
        /*0060*/ 	.byte	0x03, 0x5f
        /*0062*/ 	.short	0x0101


	//----- nvinfo : EIATTR_VRC_CTA_INIT_COUNT
	.align		4
        /*0064*/ 	.byte	0x02, 0x4a
	.zero		1
	.zero		1


	//----- nvinfo : EIATTR_EXIT_INSTR_OFFSETS
	.align		4
        /*0068*/ 	.byte	0x04, 0x1c
        /*006a*/ 	.short	(.L_61 - .L_60)


	//   ....[0]....
.L_60:
        /*006c*/ 	.word	0x00000280


	//   ....[1]....
        /*0070*/ 	.word	0x00000f20


	//----- nvinfo : EIATTR_CBANK_PARAM_SIZE
	.align		4
.L_61:
        /*0074*/ 	.byte	0x03, 0x19
        /*0076*/ 	.short	0x0024


	//----- nvinfo : EIATTR_PARAM_CBANK
	.align		4
        /*0078*/ 	.byte	0x04, 0x0a
        /*007a*/ 	.short	(.L_63 - .L_62)
	.align		4
.L_62:
        /*007c*/ 	.word	index@(.nv.constant0._Z18ntt_forward_kernelPlilPKli)
        /*0080*/ 	.short	0x0380
        /*0082*/ 	.short	0x0024


	//----- nvinfo : EIATTR_SW_WAR
	.align		4
.L_63:
        /*0084*/ 	.byte	0x04, 0x36
        /*0086*/ 	.short	(.L_65 - .L_64)
.L_64:
        /*0088*/ 	.word	0x00000008
.L_65:


//--------------------- .nv.info._Z21rlwe_mul_plain_kernelPlPKllil --------------------------
	.section	.nv.info._Z21rlwe_mul_plain_kernelPlPKllil,"",@"SHT_CUDA_INFO"
	.sectionflags	@""
	.align	4


	//----- nvinfo : EIATTR_CUDA_API_VERSION
	.align		4
        /*0000*/ 	.byte	0x04, 0x37
        /*0002*/ 	.short	(.L_67 - .L_66)
.L_66:
        /*0004*/ 	.word	0x00000082


	//----- nvinfo : EIATTR_KPARAM_INFO
	.align		4
.L_67:
        /*0008*/ 	.byte	0x04, 0x17
        /*000a*/ 	.short	(.L_69 - .L_68)
.L_68:
        /*000c*/ 	.word	0x00000000
        /*0010*/ 	.short	0x0004
        /*0012*/ 	.short	0x0020
        /*0014*/ 	.byte	0x00, 0xf0, 0x21, 0x00


	//----- nvinfo : EIATTR_KPARAM_INFO
	.align		4
.L_69:
        /*0018*/ 	.byte	0x04, 0x17
        /*001a*/ 	.short	(.L_71 - .L_70)
.L_70:
        /*001c*/ 	.word	0x00000000
        /*0020*/ 	.short	0x0003
        /*0022*/ 	.short	0x0018
        /*0024*/ 	.byte	0x00, 0xf0, 0x11, 0x00


	//----- nvinfo : EIATTR_KPARAM_INFO
	.align		4
.L_71:
        /*0028*/ 	.byte	0x04, 0x17
        /*002a*/ 	.short	(.L_73 - .L_72)
.L_72:
        /*002c*/ 	.word	0x00000000
        /*0030*/ 	.short	0x0002
        /*0032*/ 	.short	0x0010
        /*0034*/ 	.byte	0x00, 0xf0, 0x21, 0x00


	//----- nvinfo : EIATTR_KPARAM_INFO
	.align		4
.L_73:
        /*0038*/ 	.byte	0x04, 0x17
        /*003a*/ 	.short	(.L_75 - .L_74)
.L_74:
        /*003c*/ 	.word	0x00000000
        /*0040*/ 	.short	0x0001
        /*0042*/ 	.short	0x0008
        /*0044*/ 	.byte	0x00, 0xf5, 0x21, 0x00


	//----- nvinfo : EIATTR_KPARAM_INFO
	.align		4
.L_75:
        /*0048*/ 	.byte	0x04, 0x17
        /*004a*/ 	.short	(.L_77 - .L_76)
.L_76:
        /*004c*/ 	.word	0x00000000
        /*0050*/ 	.short	0x0000
        /*0052*/ 	.short	0x0000
        /*0054*/ 	.byte	0x00, 0xf5, 0x21, 0x00


	//----- nvinfo : EIATTR_SPARSE_MMA_MASK
	.align		4
.L_77:
        /*0058*/ 	.byte	0x03, 0x50
        /*005a*/ 	.short	0x0000


	//----- nvinfo : EIATTR_MAXREG_COUNT
	.align		4
        /*005c*/ 	.byte	0x03, 0x1b
        /*005e*/ 	.short	0x00ff


	//----- nvinfo : EIATTR_MERCURY_ISA_VERSION
	.align		4
        /*0060*/ 	.byte	0x03, 0x5f
        /*0062*/ 	.short	0x0101


	//----- nvinfo : EIATTR_VRC_CTA_INIT_COUNT
	.align		4
        /*0064*/ 	.byte	0x02, 0x4a
	.zero		1
	.zero		1


	//----- nvinfo : EIATTR_EXIT_INSTR_OFFSETS
	.align		4
        /*0068*/ 	.byte	0x04, 0x1c
        /*006a*/ 	.short	(.L_79 - .L_78)


	//   ....[0]....
.L_78:
        /*006c*/ 	.word	0x00000070


	//   ....[1]....
        /*0070*/ 	.word	0x00000be0


	//----- nvinfo : EIATTR_CBANK_PARAM_SIZE
	.align		4
.L_79:
        /*0074*/ 	.byte	0x03, 0x19
        /*0076*/ 	.short	0x0028


	//----- nvinfo : EIATTR_PARAM_CBANK
	.align		4
        /*0078*/ 	.byte	0x04, 0x0a
        /*007a*/ 	.short	(.L_81 - .L_80)
	.align		4
.L_80:
        /*007c*/ 	.word	index@(.nv.constant0._Z21rlwe_mul_plain_kernelPlPKllil)
        /*0080*/ 	.short	0x0380
        /*0082*/ 	.short	0x0028


	//----- nvinfo : EIATTR_SW_WAR
	.align		4
.L_81:
        /*0084*/ 	.byte	0x04, 0x36
        /*0086*/ 	.short	(.L_83 - .L_82)
.L_82:
        /*0088*/ 	.word	0x00000008
.L_83:


//--------------------- .nv.info._Z15rlwe_sub_kernelPlPKlS1_il --------------------------
	.section	.nv.info._Z15rlwe_sub_kernelPlPKlS1_il,"",@"SHT_CUDA_INFO"
	.sectionflags	@""
	.align	4


	//----- nvinfo : EIATTR_CUDA_API_VERSION
	.align		4
        /*0000*/ 	.byte	0x04, 0x37
        /*0002*/ 	.short	(.L_85 - .L_84)
.L_84:
        /*0004*/ 	.word	0x00000082


	//----- nvinfo : EIATTR_KPARAM_INFO
	.align		4
.L_85:
        /*0008*/ 	.byte	0x04, 0x17
        /*000a*/ 	.short	(.L_87 - .L_86)
.L_86:
        /*000c*/ 	.word	0x00000000
        /*0010*/ 	.short	0x0004
        /*0012*/ 	.short	0x0020
        /*0014*/ 	.byte	0x00, 0xf0, 0x21, 0x00


	//----- nvinfo : EIATTR_KPARAM_INFO
	.align		4
.L_87:
        /*0018*/ 	.byte	0x04, 0x17
        /*001a*/ 	.short	(.L_89 - .L_88)
.L_88:
        /*001c*/ 	.word	0x00000000
        /*0020*/ 	.short	0x0003
        /*0022*/ 	.short	0x0018
        /*0024*/ 	.byte	0x00, 0xf0, 0x11, 0x00


	//----- nvinfo : EIATTR_KPARAM_INFO
	.align		4
.L_89:
        /*0028*/ 	.byte	0x04, 0x17
        /*002a*/ 	.short	(.L_91 - .L_90)
.L_90:
        /*002c*/ 	.word	0x00000000
        /*0030*/ 	.short	0x0002
        /*0032*/ 	.short	0x0010
        /*0034*/ 	.byte	0x00, 0xf5, 0x21, 0x00


	//----- nvinfo : EIATTR_KPARAM_INFO
	.align		4
.L_91:
        /*0038*/ 	.byte	0x04, 0x17
        /*003a*/ 	.short	(.L_93 - .L_92)
.L_92:
        /*003c*/ 	.word	0x00000000
        /*0040*/ 	.short	0x0001
        /*0042*/ 	.short	0x0008
        /*0044*/ 	.byte	0x00, 0xf5, 0x21, 0x00


	//----- nvinfo : EIATTR_KPARAM_INFO
	.align		4
.L_93:
        /*0048*/ 	.byte	0x04, 0x17
        /*004a*/ 	.short	(.L_95 - .L_94)
.L_94:
        /*004c*/ 	.word	0x00000000
        /*0050*/ 	.short	0x0000
        /*0052*/ 	.short	0x0000
        /*0054*/ 	.byte	0x00, 0xf5, 0x21, 0x00


	//----- nvinfo : EIATTR_SPARSE_MMA_MASK
	.align		4
.L_95:
        /*0058*/ 	.byte	0x03, 0x50
        /*005a*/ 	.short	0x0000


	//----- nvinfo : EIATTR_MAXREG_COUNT
	.align		4
        /*005c*/ 	.byte	0x03, 0x1b
        /*005e*/ 	.short	0x00ff


	//----- nvinfo : EIATTR_MERCURY_ISA_VERSION
	.align		4
        /*0060*/ 	.byte	0x03, 0x5f
        /*0062*/ 	.short	0x0101


	//----- nvinfo : EIATTR_VRC_CTA_INIT_COUNT
	.align		4
        /*0064*/ 	.byte	0x02, 0x4a
	.zero		1
	.zero		1


	//----- nvinfo : EIATTR_EXIT_INSTR_OFFSETS
	.align		4
        /*0068*/ 	.byte	0x04, 0x1c
        /*006a*/ 	.short	(.L_97 - .L_96)


	//   ....[0]....
.L_96:
        /*006c*/ 	.word	0x00000070


	//   ....[1]....
        /*0070*/ 	.word	0x000001b0


	//----- nvinfo : EIATTR_CBANK_PARAM_SIZE
	.align		4
.L_97:
        /*0074*/ 	.byte	0x03, 0x19
        /*0076*/ 	.short	0x0028


	//----- nvinfo : EIATTR_PARAM_CBANK
	.align		4
        /*0078*/ 	.byte	0x04, 0x0a
        /*007a*/ 	.short	(.L_99 - .L_98)
	.align		4
.L_98:
        /*007c*/ 	.word	index@(.nv.constant0._Z15rlwe_sub_kernelPlPKlS1_il)
        /*0080*/ 	.short	0x0380
        /*0082*/ 	.short	0x0028


	//----- nvinfo : EIATTR_SW_WAR
	.align		4
.L_99:
        /*0084*/ 	.byte	0x04, 0x36
        /*0086*/ 	.short	(.L_101 - .L_100)
.L_100:
        /*0088*/ 	.word	0x00000008
.L_101:


//--------------------- .nv.info._Z15rlwe_add_kernelPlPKlS1_il --------------------------
	.section	.nv.info._Z15rlwe_add_kernelPlPKlS1_il,"",@"SHT_CUDA_INFO"
	.sectionflags	@""
	.align	4


	//----- nvinfo : EIATTR_CUDA_API_VERSION
	.align		4
        /*0000*/ 	.byte	0x04, 0x37
        /*0002*/ 	.short	(.L_103 - .L_102)
.L_102:
        /*0004*/ 	.word	0x00000082


	//----- nvinfo : EIATTR_KPARAM_INFO
	.align		4
.L_103:
        /*0008*/ 	.byte	0x04, 0x17
        /*000a*/ 	.short	(.L_105 - .L_104)
.L_104:
        /*000c*/ 	.word	0x00000000
        /*0010*/ 	.short	0x0004
        /*0012*/ 	.short	0x0020
        /*0014*/ 	.byte	0x00, 0xf0, 0x21, 0x00


	//----- nvinfo : EIATTR_KPARAM_INFO
	.align		4
.L_105:
        /*0018*/ 	.byte	0x04, 0x17
        /*001a*/ 	.short	(.L_107 - .L_106)
.L_106:
        /*001c*/ 	.word	0x00000000
        /*0020*/ 	.short	0x0003
        /*0022*/ 	.short	0x0018
        /*0024*/ 	.byte	0x00, 0xf0, 0x11, 0x00


	//----- nvinfo : EIATTR_KPARAM_INFO
	.align		4
.L_107:
        /*0028*/ 	.byte	0x04, 0x17
        /*002a*/ 	.short	(.L_109 - .L_108)
.L_108:
        /*002c*/ 	.word	0x00000000
        /*0030*/ 	.short	0x0002
        /*0032*/ 	.short	0x0010
        /*0034*/ 	.byte	0x00, 0xf5, 0x21, 0x00


	//----- nvinfo : EIATTR_KPARAM_INFO
	.align		4
.L_109:
        /*0038*/ 	.byte	0x04, 0x17
        /*003a*/ 	.short	(.L_111 - .L_110)
.L_110:
        /*003c*/ 	.word	0x00000000
        /*0040*/ 	.short	0x0001
        /*0042*/ 	.short	0x0008
        /*0044*/ 	.byte	0x00, 0xf5, 0x21, 0x00


	//----- nvinfo : EIATTR_KPARAM_INFO
	.align		4
.L_111:
        /*0048*/ 	.byte	0x04, 0x17
        /*004a*/ 	.short	(.L_113 - .L_112)
.L_112:
        /*004c*/ 	.word	0x00000000
        /*0050*/ 	.short	0x0000
        /*0052*/ 	.short	0x0000
        /*0054*/ 	.byte	0x00, 0xf5, 0x21, 0x00


	//----- nvinfo : EIATTR_SPARSE_MMA_MASK
	.align		4
.L_113:
        /*0058*/ 	.byte	0x03, 0x50
        /*005a*/ 	.short	0x0000


	//----- nvinfo : EIATTR_MAXREG_COUNT
	.align		4
        /*005c*/ 	.byte	0x03, 0x1b
        /*005e*/ 	.short	0x00ff


	//----- nvinfo : EIATTR_MERCURY_ISA_VERSION
	.align		4
        /*0060*/ 	.byte	0x03, 0x5f
        /*0062*/ 	.short	0x0101


	//----- nvinfo : EIATTR_VRC_CTA_INIT_COUNT
	.align		4
        /*0064*/ 	.byte	0x02, 0x4a
	.zero		1
	.zero		1


	//----- nvinfo : EIATTR_EXIT_INSTR_OFFSETS
	.align		4
        /*0068*/ 	.byte	0x04, 0x1c
        /*006a*/ 	.short	(.L_115 - .L_114)


	//   ....[0]....
.L_114:
        /*006c*/ 	.word	0x00000070


	//   ....[1]....
        /*0070*/ 	.word	0x000001b0


	//----- nvinfo : EIATTR_CBANK_PARAM_SIZE
	.align		4
.L_115:
        /*0074*/ 	.byte	0x03, 0x19
        /*0076*/ 	.short	0x0028


	//----- nvinfo : EIATTR_PARAM_CBANK
	.align		4
        /*0078*/ 	.byte	0x04, 0x0a
        /*007a*/ 	.short	(.L_117 - .L_116)
	.align		4
.L_116:
        /*007c*/ 	.word	index@(.nv.constant0._Z15rlwe_add_kernelPlPKlS1_il)
        /*0080*/ 	.short	0x0380
        /*0082*/ 	.short	0x0028


	//----- nvinfo : EIATTR_SW_WAR
	.align		4
.L_117:
        /*0084*/ 	.byte	0x04, 0x36
        /*0086*/ 	.short	(.L_119 - .L_118)
.L_118:
        /*0088*/ 	.word	0x00000008
.L_119:


//--------------------- .nv.callgraph             --------------------------
	.section	.nv.callgraph,"",@"SHT_CUDA_CALLGRAPH"
	.align	4
	.sectionentsize	8
	.align		4
        /*0000*/ 	.word	0x00000000
	.align		4
        /*0004*/ 	.word	0xffffffff
	.align		4
        /*0008*/ 	.word	0x00000000
	.align		4
        /*000c*/ 	.word	0xfffffffe
	.align		4
        /*0010*/ 	.word	0x00000000
	.align		4
        /*0014*/ 	.word	0xfffffffd
	.align		4
        /*0018*/ 	.word	0x00000000
	.align		4
        /*001c*/ 	.word	0xfffffffc


//--------------------- .text._Z18ntt_inverse_kernelPlilPKli --------------------------
	.section	.text._Z18ntt_inverse_kernelPlilPKli,"ax",@progbits
	.align	128
        .global         _Z18ntt_inverse_kernelPlilPKli
        .type           _Z18ntt_inverse_kernelPlilPKli,@function
        .size           _Z18ntt_inverse_kernelPlilPKli,(.L_x_8 - _Z18ntt_inverse_kernelPlilPKli)
        .other          _Z18ntt_inverse_kernelPlilPKli,@"STO_CUDA_ENTRY STV_DEFAULT"
_Z18ntt_inverse_kernelPlilPKli:
.text._Z18ntt_inverse_kernelPlilPKli:
[----:B------:R-:W-:Y:S01]  /*0000*/  LDC R1, c[0x0][0x37c] ;  /* 0x0000df00ff017b82 */ /* 0x000fe20000000800 */
[----:B------:R-:W0:Y:S01]  /*0010*/  LDCU UR4, c[0x0][0x3a0] ;  /* 0x00007400ff0477ac */ /* 0x000e220008000800 */
[----:B------:R-:W-:Y:S01]  /*0020*/  IMAD.MOV.U32 R5, RZ, RZ, 0x1 ;  /* 0x00000001ff057424 */ /* 0x000fe200078e00ff */
[----:B------:R-:W1:Y:S05]  /*0030*/  S2R R7, SR_TID.X ;  /* 0x0000000000077919 */ /* 0x000e6a0000002100 */
[----:B------:R-:W1:Y:S01]  /*0040*/  S2UR UR5, SR_CTAID.X ;  /* 0x00000000000579c3 */ /* 0x000e620000002500 */
[----:B------:R-:W2:Y:S07]  /*0050*/  LDCU UR6, c[0x0][0x388] ;  /* 0x00007100ff0677ac */ /* 0x000eae0008000800 */
[----:B------:R-:W1:Y:S01]  /*0060*/  LDC R12, c[0x0][0x360] ;  /* 0x0000d800ff0c7b82 */ /* 0x000e620000000800 */
[----:B0-----:R-:W-:-:S04]  /*0070*/  SHF.L.U32 R5, R5, UR4, RZ ;  /* 0x0000000405057c19 */ /* 0x001fc800080006ff */
[----:B------:R-:W-:-:S04]  /*0080*/  IABS R9, R5 ;  /* 0x0000000500097213 */ /* 0x000fc80000000000 */
[----:B------:R-:W0:Y:S01]  /*0090*/  I2F.RP R0, R9 ;  /* 0x0000000900007306 */ /* 0x000e220000209400 */
[----:B-1----:R-:W-:Y:S01]  /*00a0*/  IMAD R12, R12, UR5, R7 ;  /* 0x000000050c0c7c24 */ /* 0x002fe2000f8e0207 */
[----:B------:R-:W-:Y:S02]  /*00b0*/  UMOV UR5, 0x2 ;  /* 0x0000000200057882 */ /* 0x000fe40000000000 */
[----:B------:R-:W-:-:S04]  /*00c0*/  USHF.L.U32 UR4, UR5, UR4, URZ ;  /* 0x0000000405047299 */ /* 0x000fc800080006ff */
[----:B0-----:R-:W0:Y:S02]  /*00d0*/  MUFU.RCP R0, R0 ;  /* 0x0000000000007308 */ /* 0x001e240000001000 */
[----:B0-----:R-:W-:Y:S01]  /*00e0*/  VIADD R2, R0, 0xffffffe ;  /* 0x0ffffffe00027836 */ /* 0x001fe20000000000 */
[----:B------:R-:W-:-:S05]  /*00f0*/  IABS R0, R12 ;  /* 0x0000000c00007213 */ /* 0x000fca0000000000 */
[----:B------:R0:W1:Y:S02]  /*0100*/  F2I.FTZ.U32.TRUNC.NTZ R3, R2 ;  /* 0x0000000200037305 */ /* 0x000064000021f000 */
[----:B0-----:R-:W-:Y:S02]  /*0110*/  IMAD.MOV.U32 R2, RZ, RZ, RZ ;  /* 0x000000ffff027224 */ /* 0x001fe400078e00ff */
[----:B-1----:R-:W-:-:S04]  /*0120*/  IMAD.MOV R4, RZ, RZ, -R3 ;  /* 0x000000ffff047224 */ /* 0x002fc800078e0a03 */
[----:B------:R-:W-:Y:S01]  /*0130*/  IMAD R7, R4, R9, RZ ;  /* 0x0000000904077224 */ /* 0x000fe200078e02ff */
[----:B------:R-:W-:-:S03]  /*0140*/  IABS R4, R5 ;  /* 0x0000000500047213 */ /* 0x000fc60000000000 */
[----:B------:R-:W-:-:S04]  /*0150*/  IMAD.HI.U32 R3, R3, R7, R2 ;  /* 0x0000000703037227 */ /* 0x000fc800078e0002 */
[----:B------:R-:W-:Y:S02]  /*0160*/  IMAD.MOV R2, RZ, RZ, -R4 ;  /* 0x000000ffff027224 */ /* 0x000fe400078e0a04 */
[----:B------:R-:W-:-:S04]  /*0170*/  IMAD.HI.U32 R3, R3, R0, RZ ;  /* 0x0000000003037227 */ /* 0x000fc800078e00ff */
[----:B------:R-:W-:-:S05]  /*0180*/  IMAD R0, R3, R2, R0 ;  /* 0x0000000203007224 */ /* 0x000fca00078e0200 */
[----:B------:R-:W-:-:S13]  /*0190*/  ISETP.GT.U32.AND P1, PT, R9, R0, PT ;  /* 0x000000000900720c */ /* 0x000fda0003f24070 */
[----:B------:R-:W-:Y:S02]  /*01a0*/  @!P1 IMAD.IADD R0, R0, 0x1, -R9 ;  /* 0x0000000100009824 */ /* 0x000fe400078e0a09 */
[----:B------:R-:W-:Y:S01]  /*01b0*/  @!P1 VIADD R3, R3, 0x1 ;  /* 0x0000000103039836 */ /* 0x000fe20000000000 */
[----:B------:R-:W-:Y:S02]  /*01c0*/  ISETP.NE.AND P1, PT, R5, RZ, PT ;  /* 0x000000ff0500720c */ /* 0x000fe40003f25270 */
[----:B------:R-:W-:Y:S02]  /*01d0*/  ISETP.GE.U32.AND P0, PT, R0, R9, PT ;  /* 0x000000090000720c */ /* 0x000fe40003f06070 */
[----:B------:R-:W-:-:S04]  /*01e0*/  LOP3.LUT R0, R12, R5, RZ, 0x3c, !PT ;  /* 0x000000050c007212 */ /* 0x000fc800078e3cff */
[----:B------:R-:W-:-:S07]  /*01f0*/  ISETP.GE.AND P2, PT, R0, RZ, PT ;  /* 0x000000ff0000720c */ /* 0x000fce0003f46270 */
[----:B------:R-:W-:-:S06]  /*0200*/  @P0 VIADD R3, R3, 0x1 ;  /* 0x0000000103030836 */ /* 0x000fcc0000000000 */
[----:B------:R-:W-:Y:S01]  /*0210*/  @!P2 IMAD.MOV R3, RZ, RZ, -R3 ;  /* 0x000000ffff03a224 */ /* 0x000fe200078e0a03 */
[----:B------:R-:W-:-:S05]  /*0220*/  @!P1 LOP3.LUT R3, RZ, R5, RZ, 0x33, !PT ;  /* 0x00000005ff039212 */ /* 0x000fca00078e33ff */
[----:B------:R-:W-:-:S04]  /*0230*/  IMAD.MOV R0, RZ, RZ, -R3 ;  /* 0x000000ffff007224 */ /* 0x000fc800078e0a03 */
[----:B------:R-:W-:-:S04]  /*0240*/  IMAD R12, R5, R0, R12 ;  /* 0x00000000050c7224 */ /* 0x000fc800078e020c */
[----:B------:R-:W-:-:S04]  /*0250*/  IMAD R3, R3, UR4, R12 ;  /* 0x0000000403037c24 */ /* 0x000fc8000f8e020c */
[----:B------:R-:W-:-:S05]  /*0260*/  IMAD.IADD R0, R5, 0x1, R3 ;  /* 0x0000000105007824 */ /* 0x000fca00078e0203 */
[----:B--2---:R-:W-:-:S13]  /*0270*/  ISETP.GE.AND P0, PT, R0, UR6, PT ;  /* 0x0000000600007c0c */ /* 0x004fda000bf06270 */
[----:B------:R-:W-:Y:S05]  /*0280*/  @P0 EXIT ;  /* 0x000000000000094d */ /* 0x000fea0003800000 */
[----:B------:R-:W0:Y:S01]  /*0290*/  LDC.64 R14, c[0x0][0x380] ;  /* 0x0000e000ff0e7b82 */ /* 0x000e220000000a00 */
[----:B------:R-:W1:Y:S07]  /*02a0*/  LDCU.64 UR6, c[0x0][0x358] ;  /* 0x00006b00ff0677ac */ /* 0x000e6e0008000a00 */
[----:B------:R-:W2:Y:S01]  /*02b0*/  LDC.64 R18, c[0x0][0x390] ;  /* 0x0000e400ff127b82 */ /* 0x000ea20000000a00 */
[----:B0-----:R-:W-:-:S05]  /*02c0*/  IMAD.WIDE R14, R3, 0x8, R14 ;  /* 0x00000008030e7825 */ /* 0x001fca00078e020e */
[----:B-1----:R-:W3:Y:S01]  /*02d0*/  LDG.E.64 R26, desc[UR6][R14.64] ;  /* 0x000000060e1a7981 */ /* 0x002ee2000c1e1b00 */
[----:B------:R-:W-:-:S05]  /*02e0*/  IMAD.WIDE R8, R5, 0x8, R14 ;  /* 0x0000000805087825 */ /* 0x000fca00078e020e */
[----:B------:R-:W3:Y:S01]  /*02f0*/  LDG.E.64 R20, desc[UR6][R8.64] ;  /* 0x0000000608147981 */ /* 0x000ee2000c1e1b00 */
[----:B--2---:R-:W-:Y:S02]  /*0300*/  IADD3 RZ, P0, PT, RZ, -R18, RZ ;  /* 0x80000012ffff7210 */ /* 0x004fe40007f1e0ff */
[----:B------:R-:W-:Y:S02]  /*0310*/  LOP3.LUT R0, RZ, R19, RZ, 0x33, !PT ;  /* 0x00000013ff007212 */ /* 0x000fe400078e33ff */
[----:B------:R-:W-:Y:S02]  /*0320*/  SHF.R.S32.HI R4, RZ, 0x1f, R19 ;  /* 0x0000001fff047819 */ /* 0x000fe40000011413 */
[----:B------:R-:W-:Y:S02]  /*0330*/  IADD3.X R0, P0, PT, RZ, R0, RZ, P0, !PT ;  /* 0x00000000ff007210 */ /* 0x000fe4000071e4ff */
[----:B------:R-:W-:-:S04]  /*0340*/  LOP3.LUT R2, RZ, R4, RZ, 0x33, !PT ;  /* 0x00000004ff027212 */ /* 0x000fc800078e33ff */
[----:B------:R-:W-:Y:S02]  /*0350*/  IADD3.X R3, P0, PT, RZ, R2, RZ, P0, !PT ;  /* 0x00000002ff037210 */ /* 0x000fe4000071e4ff */
[----:B------:R-:W-:-:S03]  /*0360*/  ISETP.GE.AND P1, PT, R19, RZ, PT ;  /* 0x000000ff1300720c */ /* 0x000fc60003f26270 */
[----:B------:R-:W-:Y:S01]  /*0370*/  IMAD.X R2, RZ, RZ, R2, P0 ;  /* 0x000000ffff027224 */ /* 0x000fe200000e0602 */
[----:B------:R-:W-:-:S04]  /*0380*/  LOP3.LUT R7, R4, R3, RZ, 0xc0, !PT ;  /* 0x0000000304077212 */ /* 0x000fc800078ec0ff */
[----:B------:R-:W-:Y:S02]  /*0390*/  LOP3.LUT R2, R4, R2, RZ, 0xc0, !PT ;  /* 0x0000000204027212 */ /* 0x000fe400078ec0ff */
[----:B------:R-:W-:Y:S01]  /*03a0*/  SEL R0, R0, R19, !P1 ;  /* 0x0000001300007207 */ /* 0x000fe20004800000 */
[----:B------:R-:W-:Y:S02]  /*03b0*/  UMOV UR4, 0x4321 ;  /* 0x0000432100047882 */ /* 0x000fe40000000000 */
[----:B------:R-:W-:Y:S02]  /*03c0*/  IMAD.U32 R17, RZ, RZ, UR4 ;  /* 0x00000004ff117e24 */ /* 0x000fe4000f8e00ff */
[----:B------:R-:W-:Y:S01]  /*03d0*/  IMAD.MOV.U32 R10, RZ, RZ, 0x4b800000 ;  /* 0x4b800000ff0a7424 */ /* 0x000fe200078e00ff */
[CC--:B---3--:R-:W-:Y:S02]  /*03e0*/  ISETP.GE.U32.AND P5, PT, R26.reuse, R20.reuse, PT ;  /* 0x000000141a00720c */ /* 0x0c8fe40003fa6070 */
[----:B------:R-:W-:-:S02]  /*03f0*/  IADD3 R3, P0, PT, R26, R20, RZ ;  /* 0x000000141a037210 */ /* 0x000fc40007f1e0ff */
[----:B------:R-:W-:Y:S02]  /*0400*/  ISETP.GE.AND.EX P5, PT, R27, R21, PT, P5 ;  /* 0x000000151b00720c */ /* 0x000fe40003fa6350 */
[----:B------:R-:W-:Y:S02]  /*0410*/  P2R R13, PR, RZ, 0x1 ;  /* 0x00000001ff0d7803 */ /* 0x000fe40000000000 */
[----:B------:R-:W-:Y:S02]  /*0420*/  LOP3.LUT P0, RZ, R2, R7, RZ, 0xfc, !PT ;  /* 0x0000000702ff7212 */ /* 0x000fe4000780fcff */
[-C--:B------:R-:W-:Y:S02]  /*0430*/  IADD3 R4, P3, P4, R20, -R18.reuse, R26 ;  /* 0x8000001214047210 */ /* 0x080fe40007c7e01a */
[----:B------:R-:W-:Y:S02]  /*0440*/  ISETP.GE.U32.AND P2, PT, R3, R18, PT ;  /* 0x000000120300720c */ /* 0x000fe40003f46070 */
[----:B------:R-:W-:Y:S01]  /*0450*/  SEL R23, R18, RZ, !P5 ;  /* 0x000000ff12177207 */ /* 0x000fe20006800000 */
[----:B------:R-:W-:Y:S01]  /*0460*/  @!P1 IMAD.MOV R18, RZ, RZ, -R18 ;  /* 0x000000ffff129224 */ /* 0x000fe200078e0a12 */
[----:B------:R-:W-:-:S04]  /*0470*/  SEL R2, R0, R2, !P0 ;  /* 0x0000000200027207 */ /* 0x000fc80004000000 */
[----:B------:R-:W-:Y:S02]  /*0480*/  SEL R7, R18, R7, !P0 ;  /* 0x0000000712077207 */ /* 0x000fe40004000000 */
[----:B------:R-:W-:-:S04]  /*0490*/  ISETP.NE.AND P1, PT, R2, RZ, PT ;  /* 0x000000ff0200720c */ /* 0x000fc80003f25270 */
[----:B------:R-:W-:-:S04]  /*04a0*/  SEL R6, R7, R2, !P1 ;  /* 0x0000000207067207 */ /* 0x000fc80004800000 */
[----:B------:R-:W0:Y:S01]  /*04b0*/  FLO.U32 R2, R6 ;  /* 0x0000000600027300 */ /* 0x000e2200000e0000 */
[----:B------:R-:W-:-:S04]  /*04c0*/  SEL R16, R0, RZ, P0 ;  /* 0x000000ff00107207 */ /* 0x000fc80000000000 */
[----:B------:R-:W-:Y:S02]  /*04d0*/  SEL R11, R16, R7, !P1 ;  /* 0x00000007100b7207 */ /* 0x000fe40004800000 */
[----:B0-----:R-:W-:-:S04]  /*04e0*/  IADD3 R0, PT, PT, -R2, 0x1f, RZ ;  /* 0x0000001f02007810 */ /* 0x001fc80007ffe1ff */
[----:B------:R-:W-:Y:S02]  /*04f0*/  SHF.L.W.U32.HI R2, R11, R0, R6 ;  /* 0x000000000b027219 */ /* 0x000fe40000010e06 */
[----:B------:R-:W0:Y:S02]  /*0500*/  LDC.64 R6, c[0x0][0x398] ;  /* 0x0000e600ff067b82 */ /* 0x000e240000000a00 */
[----:B------:R-:W-:-:S04]  /*0510*/  PRMT R17, R2, R17, 0x3f ;  /* 0x0000003f02117416 */ /* 0x000fc80000000011 */
[----:B------:R-:W-:-:S04]  /*0520*/  FSETP.GEU.AND P6, PT, |R17|, 1.175494350822287508e-38, PT ;  /* 0x008000001100780b */ /* 0x000fc80003fce200 */
[----:B------:R-:W-:Y:S02]  /*0530*/  FSEL R10, R10, 1, !P6 ;  /* 0x3f8000000a0a7808 */ /* 0x000fe40007000000 */
[----:B------:R-:W-:-:S04]  /*0540*/  FSETP.GT.AND P6, PT, |R17|, 8.50705917302346158658e+37, PT ;  /* 0x7e8000001100780b */ /* 0x000fc80003fc4200 */
[----:B------:R-:W-:Y:S02]  /*0550*/  FSEL R10, R10, 0.25, !P6 ;  /* 0x3e8000000a0a7808 */ /* 0x000fe40007000000 */
[----:B------:R-:W-:Y:S01]  /*0560*/  ISETP.NE.AND P6, PT, R13, RZ, PT ;  /* 0x000000ff0d00720c */ /* 0x000fe20003fc5270 */
[----:B------:R-:W-:-:S04]  /*0570*/  IMAD.IADD R13, R5, 0x1, R12 ;  /* 0x00000001050d7824 */ /* 0x000fc800078e020c */
[----:B0-----:R-:W-:-:S06]  /*0580*/  IMAD.WIDE R12, R13, 0x8, R6 ;  /* 0x000000080d0c7825 */ /* 0x001fcc00078e0206 */
[----:B------:R-:W2:Y:S01]  /*0590*/  LDG.E.64 R12, desc[UR6][R12.64] ;  /* 0x000000060c0c7981 */ /* 0x000ea2000c1e1b00 */
[----:B------:R-:W-:-:S06]  /*05a0*/  FMUL R5, R17, R10 ;  /* 0x0000000a11057220 */ /* 0x000fcc0000400000 */
[----:B------:R-:W0:Y:S01]  /*05b0*/  MUFU.RCP R5, R5 ;  /* 0x0000000500057308 */ /* 0x000e220000001000 */
[----:B------:R-:W-:-:S04]  /*05c0*/  SEL R7, R18, RZ, P0 ;  /* 0x000000ff12077207 */ /* 0x000fc80000000000 */
[----:B------:R-:W-:-:S04]  /*05d0*/  SEL R18, R7, R16, !P1 ;  /* 0x0000001007127207 */ /* 0x000fc80004800000 */
[----:B------:R-:W-:Y:S01]  /*05e0*/  SHF.L.W.U32.HI R11, R18, R0, R11 ;  /* 0x00000000120b7219 */ /* 0x000fe20000010e0b */
[----:B0-----:R-:W-:Y:S01]  /*05f0*/  FMUL R6, R10, R5 ;  /* 0x000000050a067220 */ /* 0x001fe20000400000 */
[----:B------:R-:W-:-:S04]  /*0600*/  IMAD.MOV.U32 R10, RZ, RZ, RZ ;  /* 0x000000ffff0a7224 */ /* 0x000fc800078e00ff */
[----:B------:R-:W-:Y:S01]  /*0610*/  LEA R6, R6, 0xfffffe00, 0x9 ;  /* 0xfffffe0006067811 */ /* 0x000fe200078e48ff */
[----:B------:R-:W-:-:S04]  /*0620*/  IMAD.X R25, R27, 0x1, R21, P6 ;  /* 0x000000011b197824 */ /* 0x000fc800030e0615 */
[----:B------:R-:W-:-:S04]  /*0630*/  IMAD.HI.U32 R16, P6, R6, R11, R10 ;  /* 0x0000000b06107227 */ /* 0x000fc800078c000a */
[----:B------:R-:W-:Y:S01]  /*0640*/  IMAD.X R17, RZ, RZ, RZ, P6 ;  /* 0x000000ffff117224 */ /* 0x000fe200030e06ff */
[----:B------:R-:W-:Y:S02]  /*0650*/  SEL R29, R19, RZ, !P5 ;  /* 0x000000ff131d7207 */ /* 0x000fe40006800000 */
[----:B------:R-:W-:Y:S01]  /*0660*/  IADD3 R23, P5, P6, -R20, R26, R23 ;  /* 0x0000001a14177210 */ /* 0x000fe20007ebe117 */
[----:B------:R-:W-:Y:S01]  /*0670*/  IMAD.WIDE.U32 R16, R2, R6, R16 ;  /* 0x0000000602107225 */ /* 0x000fe200078e0010 */
[C---:B------:R-:W-:Y:S02]  /*0680*/  IADD3.X R22, PT, PT, R21.reuse, ~R19, R27, P3, P4 ;  /* 0x8000001315167210 */ /* 0x040fe40001fe841b */
[----:B------:R-:W-:Y:S01]  /*0690*/  IADD3.X R5, PT, PT, ~R21, R27, R29, P5, P6 ;  /* 0x0000001b15057210 */ /* 0x000fe20002fec51d */
[----:B------:R-:W-:Y:S01]  /*06a0*/  IMAD.MOV.U32 R20, RZ, RZ, 0x0 ;  /* 0x00000000ff147424 */ /* 0x000fe200078e00ff */
[----:B------:R-:W-:Y:S01]  /*06b0*/  IADD3 R24, P4, PT, RZ, -R16, RZ ;  /* 0x80000010ff187210 */ /* 0x000fe20007f9e0ff */
[----:B------:R-:W-:-:S02]  /*06c0*/  IMAD.MOV.U32 R21, RZ, RZ, -0x80000000 ;  /* 0x80000000ff157424 */ /* 0x000fc400078e00ff */
[----:B------:R-:W-:Y:S02]  /*06d0*/  IMAD.MOV R16, RZ, RZ, -R2 ;  /* 0x000000ffff107224 */ /* 0x000fe400078e0a02 */
[----:B------:R-:W-:Y:S01]  /*06e0*/  IMAD.HI.U32 R20, P3, R6, R24, R20 ;  /* 0x0000001806147227 */ /* 0x000fe20007860014 */
[----:B------:R-:W-:-:S03]  /*06f0*/  ISETP.GE.AND.EX P2, PT, R25, R19, PT, P2 ;  /* 0x000000131900720c */ /* 0x000fc60003f46320 */
[----:B------:R-:W-:Y:S01]  /*0700*/  IMAD.X R19, R16, 0x1, ~R17, P4 ;  /* 0x0000000110137824 */ /* 0x000fe200020e0e11 */
[----:B------:R-:W-:Y:S02]  /*0710*/  SEL R21, RZ, 0x1, !P3 ;  /* 0x00000001ff157807 */ /* 0x000fe40005800000 */
[----:B------:R-:W-:Y:S02]  /*0720*/  SEL R26, R3, R4, !P2 ;  /* 0x00000004031a7207 */ /* 0x000fe40005000000 */
[----:B------:R-:W-:Y:S01]  /*0730*/  SEL R27, R25, R22, !P2 ;  /* 0x00000016191b7207 */ /* 0x000fe20005000000 */
[----:B------:R-:W-:Y:S01]  /*0740*/  IMAD.WIDE.U32 R20, R6, R19, R20 ;  /* 0x0000001306147225 */ /* 0x000fe200078e0014 */
[----:B------:R-:W-:Y:S02]  /*0750*/  ISETP.GT.U32.AND P2, PT, R24, -0x1, PT ;  /* 0xffffffff1800780c */ /* 0x000fe40003f44070 */
[----:B------:R-:W-:Y:S02]  /*0760*/  IADD3 RZ, P3, PT, R20, R24, RZ ;  /* 0x0000001814ff7210 */ /* 0x000fe40007f7e0ff */
[----:B------:R-:W-:-:S02]  /*0770*/  ISETP.GT.AND.EX P2, PT, R19, -0x1, PT, P2 ;  /* 0xffffffff1300780c */ /* 0x000fc40003f44320 */
[----:B------:R-:W-:Y:S02]  /*0780*/  IADD3.X R21, P3, PT, R21, R19, RZ, P3, !PT ;  /* 0x0000001315157210 */ /* 0x000fe40001f7e4ff */
[----:B------:R-:W-:Y:S02]  /*0790*/  SEL R6, R6, RZ, P2 ;  /* 0x000000ff06067207 */ /* 0x000fe40001000000 */
[----:B------:R-:W-:Y:S02]  /*07a0*/  SHF.R.U32.HI R4, RZ, 0x1f, R19 ;  /* 0x0000001fff047819 */ /* 0x000fe40000011613 */
[----:B------:R-:W-:Y:S02]  /*07b0*/  IADD3 R6, P2, PT, R6, R21, RZ ;  /* 0x0000001506067210 */ /* 0x000fe40007f5e0ff */
[----:B------:R-:W-:Y:S01]  /*07c0*/  LOP3.LUT R4, R4, 0x1, RZ, 0x3c, !PT ;  /* 0x0000000104047812 */ /* 0x000fe200078e3cff */
[----:B------:R0:W-:Y:S01]  /*07d0*/  STG.E.64 desc[UR6][R14.64], R26 ;  /* 0x0000001a0e007986 */ /* 0x0001e2000c101b06 */
[----:B------:R-:W-:-:S04]  /*07e0*/  SEL R7, R7, RZ, P1 ;  /* 0x000000ff07077207 */ /* 0x000fc80000800000 */
[----:B------:R-:W-:Y:S01]  /*07f0*/  SHF.L.W.U32.HI R18, R7, R0, R18 ;  /* 0x0000000007127219 */ /* 0x000fe20000010e12 */
[----:B------:R-:W-:Y:S01]  /*0800*/  UMOV UR4, URZ ;  /* 0x000000ff00047c82 */ /* 0x000fe20008000000 */
[----:B--2---:R-:W-:-:S04]  /*0810*/  IMAD.WIDE.U32 R16, R5, R12, RZ ;  /* 0x0000000c05107225 */ /* 0x004fc800078e00ff */
[----:B------:R-:W-:-:S04]  /*0820*/  IMAD.WIDE.U32 R28, R23, R12, RZ ;  /* 0x0000000c171c7225 */ /* 0x000fc800078e00ff */
[----:B------:R-:W-:-:S04]  /*0830*/  IMAD.WIDE.U32 R16, P4, R13, R23, R16 ;  /* 0x000000170d107225 */ /* 0x000fc80007880010 */
[----:B------:R-:W-:Y:S01]  /*0840*/  IMAD.X R25, RZ, RZ, RZ, P4 ;  /* 0x000000ffff197224 */ /* 0x000fe200020e06ff */
[----:B------:R-:W-:Y:S01]  /*0850*/  IADD3 R3, P4, PT, R29, R16, RZ ;  /* 0x000000101d037210 */ /* 0x000fe20007f9e0ff */
[----:B------:R-:W-:Y:S01]  /*0860*/  IMAD.MOV.U32 R24, RZ, RZ, R17 ;  /* 0x000000ffff187224 */ /* 0x000fe200078e0011 */
[----:B------:R-:W-:-:S03]  /*0870*/  SEL R17, RZ, 0x1, !P3 ;  /* 0x00000001ff117807 */ /* 0x000fc60005800000 */
[----:B------:R-:W-:-:S04]  /*0880*/  IMAD.WIDE.U32.X R24, R13, R5, R24, P4 ;  /* 0x000000050d187225 */ /* 0x000fc800020e0418 */
[----:B------:R-:W-:Y:S01]  /*0890*/  IMAD.X R4, R4, 0x1, R17, P2 ;  /* 0x0000000104047824 */ /* 0x000fe200010e0611 */
[----:B------:R-:W-:-:S04]  /*08a0*/  IADD3 R19, P4, PT, -R23, R24, RZ ;  /* 0x0000001817137210 */ /* 0x000fc80007f9e1ff */
[----:B------:R-:W-:Y:S02]  /*08b0*/  ISETP.NE.AND P2, PT, R4, 0x2, PT ;  /* 0x000000020400780c */ /* 0x000fe40003f45270 */
[----:B------:R-:W-:Y:S01]  /*08c0*/  ISETP.LT.AND P3, PT, R5, RZ, PT ;  /* 0x000000ff0500720c */ /* 0x000fe20003f61270 */
[----:B------:R-:W-:Y:S01]  /*08d0*/  IMAD.X R5, R25, 0x1, ~R5, P4 ;  /* 0x0000000119057824 */ /* 0x000fe200020e0e05 */
[----:B------:R-:W-:Y:S02]  /*08e0*/  SEL R17, R6, 0xffffffff, P2 ;  /* 0xffffffff06117807 */ /* 0x000fe40001000000 */
[----:B------:R-:W-:-:S03]  /*08f0*/  ISETP.LT.AND P2, PT, R13, RZ, PT ;  /* 0x000000ff0d00720c */ /* 0x000fc60003f41270 */
[----:B------:R-:W-:Y:S01]  /*0900*/  IMAD.HI.U32 R4, R17, R11, RZ ;  /* 0x0000000b11047227 */ /* 0x000fe200078e00ff */
[----:B------:R-:W-:-:S03]  /*0910*/  SEL R25, R5, R25, P2 ;  /* 0x0000001905197207 */ /* 0x000fc60001000000 */
[----:B------:R-:W-:Y:S01]  /*0920*/  IMAD.MOV.U32 R5, RZ, RZ, RZ ;  /* 0x000000ffff057224 */ /* 0x000fe200078e00ff */
[----:B------:R-:W-:Y:S02]  /*0930*/  SEL R23, RZ, 0x40, P0 ;  /* 0x00000040ff177807 */ /* 0x000fe40000000000 */
[----:B------:R-:W-:Y:S01]  /*0940*/  SEL R6, RZ, 0x20, P1 ;  /* 0x00000020ff067807 */ /* 0x000fe20000800000 */
[----:B------:R-:W-:Y:S01]  /*0950*/  IMAD.WIDE.U32 R20, R2, R17, R4 ;  /* 0x0000001102147225 */ /* 0x000fe200078e0004 */
[----:B------:R-:W-:Y:S02]  /*0960*/  SEL R19, R19, R24, P2 ;  /* 0x0000001813137207 */ /* 0x000fe40001000000 */
[----:B------:R-:W-:Y:S02]  /*0970*/  IADD3 R4, PT, PT, R0, R6, R23 ;  /* 0x0000000600047210 */ /* 0x000fe40007ffe017 */
[----:B------:R-:W-:Y:S02]  /*0980*/  IADD3 RZ, P0, PT, R11, R20, RZ ;  /* 0x000000140bff7210 */ /* 0x000fe40007f1e0ff */
[----:B------:R-:W-:-:S02]  /*0990*/  IADD3 R6, P4, PT, -R12, R19, RZ ;  /* 0x000000130c067210 */ /* 0x000fc40007f9e1ff */
[----:B------:R-:W-:-:S03]  /*09a0*/  IADD3.X RZ, P2, PT, R2, R21, RZ, P0, !PT ;  /* 0x0000001502ff7210 */ /* 0x000fc6000075e4ff */
[----:B------:R-:W-:Y:S01]  /*09b0*/  IMAD.X R16, R25, 0x1, ~R13, P4 ;  /* 0x0000000119107824 */ /* 0x000fe200020e0e0d */
[----:B------:R-:W-:Y:S02]  /*09c0*/  SEL R5, R6, R19, P3 ;  /* 0x0000001306057207 */ /* 0x000fe40001800000 */
[----:B------:R-:W-:Y:S02]  /*09d0*/  IADD3 RZ, P0, PT, RZ, -R28, RZ ;  /* 0x8000001cffff7210 */ /* 0x000fe40007f1e0ff */
[----:B------:R-:W-:Y:S02]  /*09e0*/  LOP3.LUT R12, RZ, R3, RZ, 0x33, !PT ;  /* 0x00000003ff0c7212 */ /* 0x000fe400078e33ff */
[----:B------:R-:W-:Y:S02]  /*09f0*/  SEL R6, R16, R25, P3 ;  /* 0x0000001910067207 */ /* 0x000fe40001800000 */
[----:B------:R-:W-:Y:S02]  /*0a00*/  VIMNMX.U32 R16, PT, PT, R17, -0x2, PT ;  /* 0xfffffffe11107848 */ /* 0x000fe40003fe0000 */
[----:B------:R-:W-:-:S02]  /*0a10*/  IADD3.X R12, P0, PT, RZ, R12, RZ, P0, !PT ;  /* 0x0000000cff0c7210 */ /* 0x000fc4000071e4ff */
[----:B------:R-:W-:Y:S01]  /*0a20*/  LOP3.LUT R13, RZ, R5, RZ, 0x33, !PT ;  /* 0x00000005ff0d7212 */ /* 0x000fe200078e33ff */
[----:B------:R-:W-:-:S03]  /*0a30*/  @!P2 VIADD R17, R16, 0x1 ;  /* 0x000000011011a836 */ /* 0x000fc60000000000 */
[----:B------:R-:W-:Y:S02]  /*0a40*/  IADD3.X R16, P0, PT, RZ, R13, RZ, P0, !PT ;  /* 0x0000000dff107210 */ /* 0x000fe4000071e4ff */
[----:B------:R-:W-:Y:S01]  /*0a50*/  LOP3.LUT R13, RZ, R6, RZ, 0x33, !PT ;  /* 0x00000006ff0d7212 */ /* 0x000fe200078e33ff */
[----:B------:R-:W-:Y:S01]  /*0a60*/  IMAD.MOV R29, RZ, RZ, -R28 ;  /* 0x000000ffff1d7224 */ /* 0x000fe200078e0a1c */
[----:B------:R-:W-:-:S03]  /*0a70*/  ISETP.GE.AND P3, PT, R6, RZ, PT ;  /* 0x000000ff0600720c */ /* 0x000fc60003f66270 */
[----:B------:R-:W-:Y:S01]  /*0a80*/  IMAD.X R13, RZ, RZ, R13, P0 ;  /* 0x000000ffff0d7224 */ /* 0x000fe200000e060d */
[----:B------:R-:W-:Y:S02]  /*0a90*/  SEL R29, R29, R28, !P3 ;  /* 0x0000001c1d1d7207 */ /* 0x000fe40005800000 */
[----:B------:R-:W-:Y:S02]  /*0aa0*/  SEL R19, R12, R3, !P3 ;  /* 0x000000030c137207 */ /* 0x000fe40005800000 */
[----:B------:R-:W-:Y:S02]  /*0ab0*/  LOP3.LUT R20, R0, 0x1f, RZ, 0xc0, !PT ;  /* 0x0000001f00147812 */ /* 0x000fe400078ec0ff */
[----:B------:R-:W-:Y:S02]  /*0ac0*/  SEL R21, R16, R5, !P3 ;  /* 0x0000000510157207 */ /* 0x000fe40005800000 */
[----:B------:R-:W-:Y:S02]  /*0ad0*/  SEL R13, R13, R6, !P3 ;  /* 0x000000060d0d7207 */ /* 0x000fe40005800000 */
[----:B------:R-:W-:-:S02]  /*0ae0*/  SHF.L.W.U32.HI R3, R29, R0, R19 ;  /* 0x000000001d037219 */ /* 0x000fc40000010e13 */
[----:B------:R-:W-:Y:S02]  /*0af0*/  SHF.L.U32 R12, R7, R20, RZ ;  /* 0x00000014070c7219 */ /* 0x000fe400000006ff */
[----:B------:R-:W-:Y:S02]  /*0b00*/  SHF.L.W.U32.HI R19, R19, R0, R21 ;  /* 0x0000000013137219 */ /* 0x000fe40000010e15 */
[----:B------:R-:W-:Y:S02]  /*0b10*/  SHF.L.U32 R7, R29, R20, RZ ;  /* 0x000000141d077219 */ /* 0x000fe400000006ff */
[-C--:B------:R-:W-:Y:S02]  /*0b20*/  SHF.L.W.U32.HI R21, R21, R0.reuse, R13 ;  /* 0x0000000015157219 */ /* 0x080fe40000010e0d */
[----:B0-----:R-:W-:-:S07]  /*0b30*/  SHF.L.W.U32.HI R23, R13, R0, RZ ;  /* 0x000000000d177219 */ /* 0x001fce0000010eff */
.L_x_0:
[----:B------:R-:W-:Y:S01]  /*0b40*/  IADD3 RZ, P0, PT, -R11, R19, RZ ;  /* 0x000000130bff7210 */ /* 0x000fe20007f1e1ff */
[----:B------:R-:W-:Y:S01]  /*0b50*/  IMAD.MOV.U32 R14, RZ, RZ, RZ ;  /* 0x000000ffff0e7224 */ /* 0x000fe200078e00ff */
[----:B------:R-:W-:Y:S01]  /*0b60*/  PLOP3.LUT P2, PT, PT, PT, PT, 0x8, 0x80 ;  /* 0x000000000080781c */ /* 0x000fe20003f4e170 */
[----:B------:R-:W-:Y:S01]  /*0b70*/  UIADD3 UR4, UPT, UPT, UR4, 0x20, URZ ;  /* 0x0000002004047890 */ /* 0x000fe2000fffe0ff */
[----:B------:R-:W-:-:S04]  /*0b80*/  IADD3.X RZ, P0, PT, ~R2, R21, RZ, P0, !PT ;  /* 0x0000001502ff7210 */ /* 0x000fc8000071e5ff */
[----:B------:R-:W-:-:S03]  /*0b90*/  IADD3.X R15, PT, PT, R23, 0x1, RZ, P0, !PT ;  /* 0x00000001170f7810 */ /* 0x000fc600007fe4ff */
[----:B------:R-:W-:-:S05]  /*0ba0*/  IMAD.HI.U32 R14, R23, R17, R14 ;  /* 0x00000011170e7227 */ /* 0x000fca00078e000e */
[----:B------:R-:W-:-:S04]  /*0bb0*/  ISETP.GE.U32.AND P0, PT, R14, R23, PT ;  /* 0x000000170e00720c */ /* 0x000fc80003f06070 */
[----:B------:R-:W-:-:S05]  /*0bc0*/  SEL R13, R14, 0xffffffff, P0 ;  /* 0xffffffff0e0d7807 */ /* 0x000fca0000000000 */
[----:B------:R-:W-:-:S04]  /*0bd0*/  IMAD.WIDE.U32 R14, R13, R11, RZ ;  /* 0x0000000b0d0e7225 */ /* 0x000fc800078e00ff */
[----:B------:R-:W-:Y:S02]  /*0be0*/  IMAD.MOV.U32 R14, RZ, RZ, R15 ;  /* 0x000000ffff0e7224 */ /* 0x000fe400078e000f */
[----:B------:R-:W-:Y:S02]  /*0bf0*/  IMAD R16, R11, R13, RZ ;  /* 0x0000000d0b107224 */ /* 0x000fe400078e02ff */
[----:B------:R-:W-:-:S03]  /*0c00*/  IMAD.MOV.U32 R15, RZ, RZ, RZ ;  /* 0x000000ffff0f7224 */ /* 0x000fc600078e00ff */
[----:B------:R-:W-:Y:S01]  /*0c10*/  IADD3 R27, P0, PT, -R16, R19, RZ ;  /* 0x00000013101b7210 */ /* 0x000fe20007f1e1ff */
[----:B------:R-:W-:-:S03]  /*0c20*/  IMAD.WIDE.U32 R14, R2, R13, R14 ;  /* 0x0000000d020e7225 */ /* 0x000fc600078e000e */
[----:B------:R-:W-:-:S04]  /*0c30*/  IADD3.X R25, P0, PT, R21, ~R14, RZ, P0, !PT ;  /* 0x8000000e15197210 */ /* 0x000fc8000071e4ff */
[----:B------:R-:W-:-:S13]  /*0c40*/  IADD3.X R16, P0, PT, R23, ~R15, RZ, P0, !PT ;  /* 0x8000000f17107210 */ /* 0x000fda000071e4ff */
[----:B------:R-:W-:Y:S01]  /*0c50*/  @!P0 IADD3 R27, P1, PT, R11, R27, RZ ;  /* 0x0000001b0b1b8210 */ /* 0x000fe20007f3e0ff */
[----:B------:R-:W-:-:S03]  /*0c60*/  @!P0 VIADD R13, R13, 0xffffffff ;  /* 0xffffffff0d0d8836 */ /* 0x000fc60000000000 */
[----:B------:R-:W-:-:S04]  /*0c70*/  @!P0 IADD3.X R25, P1, PT, R2, R25, RZ, P1, !PT ;  /* 0x0000001902198210 */ /* 0x000fc80000f3e4ff */
[----:B------:R-:W-:-:S04]  /*0c80*/  @!P0 IADD3.X R16, P1, PT, RZ, R16, RZ, P1, !PT ;  /* 0x00000010ff108210 */ /* 0x000fc80000f3e4ff */
[----:B------:R-:W-:-:S13]  /*0c90*/  @!P0 PLOP3.LUT P2, PT, P1, PT, PT, 0x8, 0x80 ;  /* 0x000000000080881c */ /* 0x000fda0000f4e170 */
[----:B------:R-:W-:Y:S01]  /*0ca0*/  @P2 VIADD R13, R13, 0xffffffff ;  /* 0xffffffff0d0d2836 */ /* 0x000fe20000000000 */
[----:B------:R-:W-:-:S03]  /*0cb0*/  @P2 IADD3 R27, P1, PT, R11, R27, RZ ;  /* 0x0000001b0b1b2210 */ /* 0x000fc60007f3e0ff */
[----:B------:R-:W-:Y:S01]  /*0cc0*/  IMAD.WIDE.U32 R14, R13, R12, RZ ;  /* 0x0000000c0d0e7225 */ /* 0x000fe200078e00ff */
[----:B------:R-:W-:-:S03]  /*0cd0*/  @P2 IADD3.X R25, P1, PT, R2, R25, RZ, P1, !PT ;  /* 0x0000001902192210 */ /* 0x000fc60000f3e4ff */
[----:B------:R-:W-:Y:S02]  /*0ce0*/  IMAD.MOV.U32 R14, RZ, RZ, R15 ;  /* 0x000000ffff0e7224 */ /* 0x000fe400078e000f */
[-C--:B------:R-:W-:Y:S02]  /*0cf0*/  IMAD R20, R12, R13.reuse, RZ ;  /* 0x0000000d0c147224 */ /* 0x080fe400078e02ff */
[----:B------:R-:W-:Y:S02]  /*0d00*/  IMAD.MOV.U32 R15, RZ, RZ, RZ ;  /* 0x000000ffff0f7224 */ /* 0x000fe400078e00ff */
[----:B------:R-:W-:Y:S01]  /*0d10*/  @P2 IMAD.X R16, RZ, RZ, R16, P1 ;  /* 0x000000ffff102224 */ /* 0x000fe200008e0610 */
[----:B------:R-:W-:Y:S01]  /*0d20*/  ISETP.LT.U32.AND P2, PT, R4, UR4, PT ;  /* 0x0000000404007c0c */ /* 0x000fe2000bf41070 */
[----:B------:R-:W-:Y:S01]  /*0d30*/  IMAD.WIDE.U32 R14, R18, R13, R14 ;  /* 0x0000000d120e7225 */ /* 0x000fe200078e000e */
[----:B------:R-:W-:-:S03]  /*0d40*/  IADD3 R13, P0, PT, -R20, R7, RZ ;  /* 0x00000007140d7210 */ /* 0x000fc60007f1e1ff */
[----:B------:R-:W-:Y:S01]  /*0d50*/  IMAD.MOV.U32 R7, RZ, RZ, RZ ;  /* 0x000000ffff077224 */ /* 0x000fe200078e00ff */
[----:B------:R-:W-:-:S04]  /*0d60*/  IADD3.X R19, P0, PT, R3, ~R14, RZ, P0, !PT ;  /* 0x8000000e03137210 */ /* 0x000fc8000071e4ff */
[----:B------:R-:W-:-:S04]  /*0d70*/  IADD3.X R21, P0, PT, R27, ~R15, RZ, P0, !PT ;  /* 0x8000000f1b157210 */ /* 0x000fc8000071e4ff */
[----:B------:R-:W-:-:S04]  /*0d80*/  IADD3.X R23, P0, PT, R25, -0x1, RZ, P0, !PT ;  /* 0xffffffff19177810 */ /* 0x000fc8000071e4ff */
[----:B------:R-:W-:-:S13]  /*0d90*/  IADD3.X RZ, P0, PT, R16, -0x1, RZ, P0, !PT ;  /* 0xffffffff10ff7810 */ /* 0x000fda000071e4ff */
[----:B------:R-:W-:-:S04]  /*0da0*/  @!P0 IADD3 R13, P1, PT, R12, R13, RZ ;  /* 0x0000000d0c0d8210 */ /* 0x000fc80007f3e0ff */
[----:B------:R-:W-:Y:S01]  /*0db0*/  @!P0 IADD3.X R19, P1, PT, R18, R19, RZ, P1, !PT ;  /* 0x0000001312138210 */ /* 0x000fe20000f3e4ff */
[----:B------:R-:W-:-:S03]  /*0dc0*/  IMAD.MOV.U32 R3, RZ, RZ, R13 ;  /* 0x000000ffff037224 */ /* 0x000fc600078e000d */
[----:B------:R-:W-:-:S05]  /*0dd0*/  @!P0 IADD3.X R21, P1, PT, R11, R21, RZ, P1, !PT ;  /* 0x000000150b158210 */ /* 0x000fca0000f3e4ff */
[----:B------:R-:W-:Y:S01]  /*0de0*/  @!P0 IMAD.X R23, R2, 0x1, R23, P1 ;  /* 0x0000000102178824 */ /* 0x000fe200008e0617 */
[----:B------:R-:W-:Y:S07]  /*0df0*/  @!P2 BRA `(.L_x_0) ;  /* 0xfffffffc0050a947 */ /* 0x000fee000383ffff */
[----:B------:R-:W-:Y:S02]  /*0e00*/  ISETP.GT.U32.AND P0, PT, R5, -0x1, PT ;  /* 0xffffffff0500780c */ /* 0x000fe40003f04070 */
[-C--:B------:R-:W-:Y:S02]  /*0e10*/  SHF.R.W.U32 R13, R13, R0.reuse, R19 ;  /* 0x000000000d0d7219 */ /* 0x080fe40000001e13 */
[----:B------:R-:W-:Y:S02]  /*0e20*/  R2P PR, R4, 0x60 ;  /* 0x0000006004007804 */ /* 0x000fe40000000000 */
[----:B------:R-:W-:Y:S02]  /*0e30*/  ISETP.GT.AND.EX P0, PT, R6, -0x1, PT, P0 ;  /* 0xffffffff0600780c */ /* 0x000fe40003f04300 */
[-C--:B------:R-:W-:Y:S02]  /*0e40*/  SHF.R.W.U32 R2, R19, R0.reuse, R21 ;  /* 0x0000000013027219 */ /* 0x080fe40000001e15 */
[----:B------:R-:W-:-:S02]  /*0e50*/  SHF.R.W.U32 R21, R21, R0, R23 ;  /* 0x0000000015157219 */ /* 0x000fc40000001e17 */
[----:B------:R-:W-:Y:S02]  /*0e60*/  SHF.R.W.U32 R0, R23, R0, RZ ;  /* 0x0000000017007219 */ /* 0x000fe40000001eff */
[----:B------:R-:W-:Y:S02]  /*0e70*/  SEL R13, R13, R2, !P5 ;  /* 0x000000020d0d7207 */ /* 0x000fe40006800000 */
[----:B------:R-:W-:Y:S02]  /*0e80*/  SEL R2, R2, R21, !P5 ;  /* 0x0000001502027207 */ /* 0x000fe40006800000 */
[----:B------:R-:W-:Y:S02]  /*0e90*/  @P6 SEL R13, R21, R0, !P5 ;  /* 0x00000000150d6207 */ /* 0x000fe40006800000 */
[----:B------:R-:W-:Y:S02]  /*0ea0*/  @P6 SEL R2, R0, RZ, !P5 ;  /* 0x000000ff00026207 */ /* 0x000fe40006800000 */
[----:B------:R-:W-:Y:S01]  /*0eb0*/  @!P0 IADD3 RZ, P1, PT, RZ, -R13, RZ ;  /* 0x8000000dffff8210 */ /* 0x000fe20007f3e0ff */
[----:B------:R-:W-:Y:S01]  /*0ec0*/  @!P0 IMAD.MOV R13, RZ, RZ, -R13 ;  /* 0x000000ffff0d8224 */ /* 0x000fe200078e0a0d */
[----:B------:R-:W-:-:S02]  /*0ed0*/  @!P0 LOP3.LUT R0, RZ, R2, RZ, 0x33, !PT ;  /* 0x00000002ff008212 */ /* 0x000fc400078e33ff */
[----:B------:R-:W-:-:S03]  /*0ee0*/  ISETP.NE.AND P2, PT, R4, 0x80, PT ;  /* 0x000000800400780c */ /* 0x000fc60003f45270 */
[----:B------:R-:W-:-:S05]  /*0ef0*/  @!P0 IMAD.X R2, RZ, RZ, R0, P1 ;  /* 0x000000ffff028224 */ /* 0x000fca00008e0600 */
[----:B------:R-:W-:Y:S02]  /*0f00*/  SEL R3, R2, 0xffffffff, P2 ;  /* 0xffffffff02037807 */ /* 0x000fe40001000000 */
[----:B------:R-:W-:-:S05]  /*0f10*/  SEL R2, R13, 0xffffffff, P2 ;  /* 0xffffffff0d027807 */ /* 0x000fca0001000000 */
[----:B------:R-:W-:Y:S01]  /*0f20*/  STG.E.64 desc[UR6][R8.64], R2 ;  /* 0x0000000208007986 */ /* 0x000fe2000c101b06 */
[----:B------:R-:W-:Y:S05]  /*0f30*/  EXIT ;  /* 0x000000000000794d */ /* 0x000fea0003800000 */
.L_x_1:
[----:B------:R-:W-:-:S00]  /*0f40*/  BRA `(.L_x_1) ;  /* 0xfffffffc00fc7947 */ /* 0x000fc0000383ffff */
[----:B------:R-:W-:-:S00]  /*0f50*/  NOP ;  /* 0x0000000000007918 */ /* 0x000fc00000000000 */
        /* <DEDUP_REMOVED lines=10> */
.L_x_8:


//--------------------- .text._Z18ntt_forward_kernelPlilPKli --------------------------
	.section	.text._Z18ntt_forward_kernelPlilPKli,"ax",@progbits
	.align	128
        .global         _Z18ntt_forward_kernelPlilPKli
        .type           _Z18ntt_forward_kernelPlilPKli,@function
        .size           _Z18ntt_forward_kernelPlilPKli,(.L_x_9 - _Z18ntt_forward_kernelPlilPKli)
        .other          _Z18ntt_forward_kernelPlilPKli,@"STO_CUDA_ENTRY STV_DEFAULT"
_Z18ntt_forward_kernelPlilPKli:
.text._Z18ntt_forward_kernelPlilPKli:
        /* <DEDUP_REMOVED lines=44> */
[----:B0-----:R-:W-:-:S04]  /*02c0*/  IMAD.WIDE R6, R3, 0x8, R6 ;  /* 0x0000000803067825 */ /* 0x001fc800078e0206 */
[C---:B------:R-:W-:Y:S02]  /*02d0*/  IMAD.IADD R3, R5.reuse, 0x1, R2 ;  /* 0x0000000105037824 */ /* 0x040fe400078e0202 */
[----:B------:R-:W-:-:S04]  /*02e0*/  IMAD.WIDE R4, R5, 0x8, R6 ;  /* 0x0000000805047825 */ /* 0x000fc800078e0206 */
[----:B--2---:R-:W-:Y:S01]  /*02f0*/  IMAD.WIDE R12, R3, 0x8, R12 ;  /* 0x00000008030c7825 */ /* 0x004fe200078e020c */
[----:B-1----:R-:W2:Y:S01]  /*0300*/  LDG.E.64 R10, desc[UR6][R4.64] ;  /* 0x00000006040a7981 */ /* 0x002ea2000c1e1b00 */
[----:B------:R-:W0:Y:S04]  /*0310*/  LDC.64 R2, c[0x0][0x390] ;  /* 0x0000e400ff027b82 */ /* 0x000e280000000a00 */
[----:B------:R-:W2:Y:S01]  /*0320*/  LDG.E.64 R12, desc[UR6][R12.64] ;  /* 0x000000060c0c7981 */ /* 0x000ea2000c1e1b00 */
[----:B0-----:R-:W-:Y:S02]  /*0330*/  IADD3 RZ, P0, PT, RZ, -R2, RZ ;  /* 0x80000002ffff7210 */ /* 0x001fe40007f1e0ff */
[----:B------:R-:W-:Y:S02]  /*0340*/  LOP3.LUT R0, RZ, R3, RZ, 0x33, !PT ;  /* 0x00000003ff007212 */ /* 0x000fe400078e33ff */
[----:B------:R-:W-:-:S02]  /*0350*/  SHF.R.S32.HI R14, RZ, 0x1f, R3 ;  /* 0x0000001fff0e7819 */ /* 0x000fc40000011403 */
[----:B------:R-:W-:Y:S02]  /*0360*/  IADD3.X R0, P0, PT, RZ, R0, RZ, P0, !PT ;  /* 0x00000000ff007210 */ /* 0x000fe4000071e4ff */
[----:B------:R-:W-:-:S04]  /*0370*/  LOP3.LUT R8, RZ, R14, RZ, 0x33, !PT ;  /* 0x0000000eff087212 */ /* 0x000fc800078e33ff */
[----:B------:R-:W-:Y:S02]  /*0380*/  IADD3.X R9, P0, PT, RZ, R8, RZ, P0, !PT ;  /* 0x00000008ff097210 */ /* 0x000fe4000071e4ff */
[----:B------:R-:W-:-:S03]  /*0390*/  ISETP.GE.AND P1, PT, R3, RZ, PT ;  /* 0x000000ff0300720c */ /* 0x000fc60003f26270 */
[----:B------:R-:W-:Y:S01]  /*03a0*/  IMAD.X R8, RZ, RZ, R8, P0 ;  /* 0x000000ffff087224 */ /* 0x000fe200000e0608 */
[----:B------:R-:W-:-:S04]  /*03b0*/  LOP3.LUT R9, R14, R9, RZ, 0xc0, !PT ;  /* 0x000000090e097212 */ /* 0x000fc800078ec0ff */
[----:B------:R-:W-:Y:S02]  /*03c0*/  LOP3.LUT R8, R14, R8, RZ, 0xc0, !PT ;  /* 0x000000080e087212 */ /* 0x000fe400078ec0ff */
[----:B------:R-:W-:Y:S02]  /*03d0*/  SEL R0, R0, R3, !P1 ;  /* 0x0000000300007207 */ /* 0x000fe40004800000 */
[----:B------:R-:W-:Y:S01]  /*03e0*/  LOP3.LUT P3, RZ, R8, R9, RZ, 0xfc, !PT ;  /* 0x0000000908ff7212 */ /* 0x000fe2000786fcff */
[----:B------:R-:W-:-:S03]  /*03f0*/  @!P1 IMAD.MOV R2, RZ, RZ, -R2 ;  /* 0x000000ffff029224 */ /* 0x000fc600078e0a02 */
[----:B------:R-:W-:Y:S02]  /*0400*/  SEL R8, R0, R8, !P3 ;  /* 0x0000000800087207 */ /* 0x000fe40005800000 */
[----:B------:R-:W-:Y:S02]  /*0410*/  SEL R9, R2, R9, !P3 ;  /* 0x0000000902097207 */ /* 0x000fe40005800000 */
[----:B------:R-:W-:-:S04]  /*0420*/  ISETP.NE.AND P2, PT, R8, RZ, PT ;  /* 0x000000ff0800720c */ /* 0x000fc80003f45270 */
[----:B------:R-:W-:-:S04]  /*0430*/  SEL R3, R9, R8, !P2 ;  /* 0x0000000809037207 */ /* 0x000fc80005000000 */
[----:B------:R-:W0:Y:S01]  /*0440*/  FLO.U32 R18, R3 ;  /* 0x0000000300127300 */ /* 0x000e2200000e0000 */
[----:B------:R-:W-:Y:S01]  /*0450*/  SEL R21, R0, RZ, P3 ;  /* 0x000000ff00157207 */ /* 0x000fe20001800000 */
[----:B------:R-:W-:-:S03]  /*0460*/  UMOV UR4, 0x4321 ;  /* 0x0000432100047882 */ /* 0x000fc60000000000 */
[----:B------:R-:W-:Y:S01]  /*0470*/  SEL R9, R21, R9, !P2 ;  /* 0x0000000915097207 */ /* 0x000fe20005000000 */
[----:B------:R-:W-:Y:S01]  /*0480*/  IMAD.U32 R0, RZ, RZ, UR4 ;  /* 0x00000004ff007e24 */ /* 0x000fe2000f8e00ff */
[----:B0-----:R-:W-:-:S04]  /*0490*/  IADD3 R18, PT, PT, -R18, 0x1f, RZ ;  /* 0x0000001f12127810 */ /* 0x001fc80007ffe1ff */
[----:B------:R-:W-:Y:S01]  /*04a0*/  SHF.L.W.U32.HI R19, R9, R18, R3 ;  /* 0x0000001209137219 */ /* 0x000fe20000010e03 */
[----:B------:R-:W-:-:S03]  /*04b0*/  IMAD.MOV.U32 R8, RZ, RZ, 0x4b800000 ;  /* 0x4b800000ff087424 */ /* 0x000fc600078e00ff */
[----:B------:R-:W-:-:S04]  /*04c0*/  PRMT R0, R19, R0, 0x3f ;  /* 0x0000003f13007416 */ /* 0x000fc80000000000 */
[C---:B------:R-:W-:Y:S02]  /*04d0*/  FSETP.GEU.AND P1, PT, |R0|.reuse, 1.175494350822287508e-38, PT ;  /* 0x008000000000780b */ /* 0x040fe40003f2e200 */
[----:B------:R-:W-:Y:S02]  /*04e0*/  FSETP.GT.AND P0, PT, |R0|, 8.50705917302346158658e+37, PT ;  /* 0x7e8000000000780b */ /* 0x000fe40003f04200 */
[----:B------:R-:W-:-:S04]  /*04f0*/  FSEL R3, R8, 1, !P1 ;  /* 0x3f80000008037808 */ /* 0x000fc80004800000 */
[----:B------:R-:W-:-:S05]  /*0500*/  FSEL R3, R3, 0.25, !P0 ;  /* 0x3e80000003037808 */ /* 0x000fca0004000000 */
[----:B------:R-:W-:-:S06]  /*0510*/  FMUL R20, R0, R3 ;  /* 0x0000000300147220 */ /* 0x000fcc0000400000 */
[----:B------:R-:W0:Y:S01]  /*0520*/  MUFU.RCP R20, R20 ;  /* 0x0000001400147308 */ /* 0x000e220000001000 */
[----:B------:R-:W-:-:S04]  /*0530*/  SEL R0, R2, RZ, P3 ;  /* 0x000000ff02007207 */ /* 0x000fc80001800000 */
[----:B------:R-:W-:Y:S01]  /*0540*/  SEL R21, R0, R21, !P2 ;  /* 0x0000001500157207 */ /* 0x000fe20005000000 */
[----:B------:R-:W-:Y:S02]  /*0550*/  IMAD.MOV.U32 R2, RZ, RZ, RZ ;  /* 0x000000ffff027224 */ /* 0x000fe400078e00ff */
[----:B0-----:R-:W-:Y:S01]  /*0560*/  FMUL R8, R3, R20 ;  /* 0x0000001403087220 */ /* 0x001fe20000400000 */
[----:B------:R-:W-:-:S04]  /*0570*/  SHF.L.W.U32.HI R3, R21, R18, R9 ;  /* 0x0000001215037219 */ /* 0x000fc80000010e09 */
[----:B------:R-:W-:-:S05]  /*0580*/  LEA R8, R8, 0xfffffe00, 0x9 ;  /* 0xfffffe0008087811 */ /* 0x000fca00078e48ff */
[----:B------:R-:W-:-:S04]  /*0590*/  IMAD.HI.U32 R16, P0, R8, R3, R2 ;  /* 0x0000000308107227 */ /* 0x000fc80007800002 */
[----:B------:R-:W-:Y:S02]  /*05a0*/  IMAD.X R17, RZ, RZ, RZ, P0 ;  /* 0x000000ffff117224 */ /* 0x000fe400000e06ff */
[----:B------:R-:W-:-:S04]  /*05b0*/  IMAD.WIDE.U32 R16, R19, R8, R16 ;  /* 0x0000000813107225 */ /* 0x000fc800078e0010 */
[----:B------:R-:W-:Y:S01]  /*05c0*/  IMAD.MOV.U32 R14, RZ, RZ, 0x0 ;  /* 0x00000000ff0e7424 */ /* 0x000fe200078e00ff */
[----:B------:R-:W-:Y:S01]  /*05d0*/  IADD3 R9, P1, PT, RZ, -R16, RZ ;  /* 0x80000010ff097210 */ /* 0x000fe20007f3e0ff */
[----:B------:R-:W-:Y:S02]  /*05e0*/  IMAD.MOV.U32 R15, RZ, RZ, -0x80000000 ;  /* 0x80000000ff0f7424 */ /* 0x000fe400078e00ff */
[----:B------:R-:W-:Y:S02]  /*05f0*/  IMAD.MOV R23, RZ, RZ, -R19 ;  /* 0x000000ffff177224 */ /* 0x000fe400078e0a13 */
[----:B------:R-:W-:-:S04]  /*0600*/  IMAD.HI.U32 R14, P0, R8, R9, R14 ;  /* 0x00000009080e7227 */ /* 0x000fc8000780000e */
[----:B------:R-:W-:Y:S01]  /*0610*/  IMAD.X R23, R23, 0x1, ~R17, P1 ;  /* 0x0000000117177824 */ /* 0x000fe200008e0e11 */
[----:B------:R-:W-:Y:S02]  /*0620*/  SEL R15, RZ, 0x1, !P0 ;  /* 0x00000001ff0f7807 */ /* 0x000fe40004000000 */
[----:B------:R-:W-:Y:S01]  /*0630*/  ISETP.GT.U32.AND P1, PT, R9, -0x1, PT ;  /* 0xffffffff0900780c */ /* 0x000fe20003f24070 */
[----:B------:R-:W-:-:S03]  /*0640*/  IMAD.WIDE.U32 R16, R8, R23, R14 ;  /* 0x0000001708107225 */ /* 0x000fc600078e000e */
[----:B------:R-:W-:Y:S02]  /*0650*/  ISETP.GT.AND.EX P1, PT, R23, -0x1, PT, P1 ;  /* 0xffffffff1700780c */ /* 0x000fe40003f24310 */
[----:B------:R-:W-:Y:S02]  /*0660*/  IADD3 RZ, P0, PT, R16, R9, RZ ;  /* 0x0000000910ff7210 */ /* 0x000fe40007f1e0ff */
[----:B------:R-:W-:Y:S02]  /*0670*/  SEL R8, R8, RZ, P1 ;  /* 0x000000ff08087207 */ /* 0x000fe40000800000 */
[----:B------:R-:W-:Y:S02]  /*0680*/  IADD3.X R17, P0, PT, R17, R23, RZ, P0, !PT ;  /* 0x0000001711117210 */ /* 0x000fe4000071e4ff */
[----:B------:R-:W-:Y:S02]  /*0690*/  SHF.R.U32.HI R16, RZ, 0x1f, R23 ;  /* 0x0000001fff107819 */ /* 0x000fe40000011617 */
[----:B------:R-:W-:-:S02]  /*06a0*/  IADD3 R20, P1, PT, R8, R17, RZ ;  /* 0x0000001108147210 */ /* 0x000fc40007f3e0ff */
[----:B------:R-:W-:Y:S02]  /*06b0*/  LOP3.LUT R16, R16, 0x1, RZ, 0x3c, !PT ;  /* 0x0000000110107812 */ /* 0x000fe400078e3cff */
[----:B------:R-:W-:-:S05]  /*06c0*/  SEL R17, RZ, 0x1, !P0 ;  /* 0x00000001ff117807 */ /* 0x000fca0004000000 */
[----:B------:R-:W-:-:S05]  /*06d0*/  IMAD.X R16, R16, 0x1, R17, P1 ;  /* 0x0000000110107824 */ /* 0x000fca00008e0611 */
[----:B------:R-:W-:Y:S02]  /*06e0*/  ISETP.NE.AND P0, PT, R16, 0x2, PT ;  /* 0x000000021000780c */ /* 0x000fe40003f05270 */
[----:B------:R-:W-:Y:S01]  /*06f0*/  SEL R0, R0, RZ, P2 ;  /* 0x000000ff00007207 */ /* 0x000fe20001000000 */
[----:B------:R-:W-:Y:S01]  /*0700*/  UMOV UR4, URZ ;  /* 0x000000ff00047c82 */ /* 0x000fe20008000000 */
[----:B--2---:R-:W-:-:S04]  /*0710*/  IMAD.WIDE.U32 R14, R11, R12, RZ ;  /* 0x0000000c0b0e7225 */ /* 0x004fc800078e00ff */
[----:B------:R-:W-:-:S04]  /*0720*/  IMAD.WIDE.U32 R8, R10, R12, RZ ;  /* 0x0000000c0a087225 */ /* 0x000fc800078e00ff */
[----:B------:R-:W-:-:S04]  /*0730*/  IMAD.WIDE.U32 R14, P4, R13, R10, R14 ;  /* 0x0000000a0d0e7225 */ /* 0x000fc8000788000e */
[----:B------:R-:W-:Y:S01]  /*0740*/  IMAD.X R17, RZ, RZ, RZ, P4 ;  /* 0x000000ffff117224 */ /* 0x000fe200020e06ff */
[----:B------:R-:W-:Y:S01]  /*0750*/  IADD3 R9, P1, PT, R9, R14, RZ ;  /* 0x0000000e09097210 */ /* 0x000fe20007f3e0ff */
[----:B------:R-:W-:-:S04]  /*0760*/  IMAD.MOV.U32 R16, RZ, RZ, R15 ;  /* 0x000000ffff107224 */ /* 0x000fc800078e000f */
[C---:B------:R-:W-:Y:S01]  /*0770*/  IMAD.WIDE.U32.X R14, R13.reuse, R11, R16, P1 ;  /* 0x0000000b0d0e7225 */ /* 0x040fe200008e0410 */
[----:B------:R-:W-:Y:S02]  /*0780*/  SEL R17, R20, 0xffffffff, P0 ;  /* 0xffffffff14117807 */ /* 0x000fe40000000000 */
[----:B------:R-:W-:Y:S02]  /*0790*/  ISETP.LT.AND P1, PT, R13, RZ, PT ;  /* 0x000000ff0d00720c */ /* 0x000fe40003f21270 */
[----:B------:R-:W-:-:S04]  /*07a0*/  IADD3 R23, P0, PT, -R10, R14, RZ ;  /* 0x0000000e0a177210 */ /* 0x000fc80007f1e1ff */
[----:B------:R-:W-:Y:S01]  /*07b0*/  SEL R25, R23, R14, P1 ;  /* 0x0000000e17197207 */ /* 0x000fe20000800000 */
[----:B------:R-:W-:Y:S02]  /*07c0*/  IMAD.X R14, R15, 0x1, ~R11, P0 ;  /* 0x000000010f0e7824 */ /* 0x000fe400000e0e0b */
[----:B------:R-:W-:-:S03]  /*07d0*/  IMAD.HI.U32 R22, R17, R3, RZ ;  /* 0x0000000311167227 */ /* 0x000fc600078e00ff */
[----:B------:R-:W-:Y:S01]  /*07e0*/  SEL R15, R14, R15, P1 ;  /* 0x0000000f0e0f7207 */ /* 0x000fe20000800000 */
[----:B------:R-:W-:Y:S01]  /*07f0*/  IMAD.MOV.U32 R23, RZ, RZ, RZ ;  /* 0x000000ffff177224 */ /* 0x000fe200078e00ff */
[----:B------:R-:W-:Y:S01]  /*0800*/  IADD3 R16, P1, PT, -R12, R25, RZ ;  /* 0x000000190c107210 */ /* 0x000fe20007f3e1ff */
[----:B------:R-:W-:Y:S01]  /*0810*/  IMAD.WIDE.U32 R22, R19, R17, R22 ;  /* 0x0000001113167225 */ /* 0x000fe200078e0016 */
[----:B------:R-:W-:-:S03]  /*0820*/  ISETP.LT.AND P4, PT, R11, RZ, PT ;  /* 0x000000ff0b00720c */ /* 0x000fc60003f81270 */
[----:B------:R-:W-:Y:S01]  /*0830*/  IMAD.X R12, R15, 0x1, ~R13, P1 ;  /* 0x000000010f0c7824 */ /* 0x000fe200008e0e0d */
[----:B------:R-:W-:Y:S02]  /*0840*/  IADD3 RZ, P0, PT, R3, R22, RZ ;  /* 0x0000001603ff7210 */ /* 0x000fe40007f1e0ff */
[----:B------:R-:W-:Y:S02]  /*0850*/  SEL R16, R16, R25, P4 ;  /* 0x0000001910107207 */ /* 0x000fe40002000000 */
[----:B------:R-:W-:Y:S02]  /*0860*/  SEL R15, R12, R15, P4 ;  /* 0x0000000f0c0f7207 */ /* 0x000fe40002000000 */
[----:B------:R-:W-:Y:S02]  /*0870*/  IADD3 RZ, P1, PT, RZ, -R8, RZ ;  /* 0x80000008ffff7210 */ /* 0x000fe40007f3e0ff */
[----:B------:R-:W-:Y:S02]  /*0880*/  LOP3.LUT R10, RZ, R9, RZ, 0x33, !PT ;  /* 0x00000009ff0a7212 */ /* 0x000fe400078e33ff */
[----:B------:R-:W-:Y:S01]  /*0890*/  IADD3.X RZ, P0, PT, R19, R23, RZ, P0, !PT ;  /* 0x0000001713ff7210 */ /* 0x000fe2000071e4ff */
[----:B------:R-:W-:Y:S01]  /*08a0*/  IMAD.MOV R23, RZ, RZ, -R8 ;  /* 0x000000ffff177224 */ /* 0x000fe200078e0a08 */
[----:B------:R-:W-:-:S02]  /*08b0*/  SEL R13, RZ, 0x40, P3 ;  /* 0x00000040ff0d7807 */ /* 0x000fc40001800000 */
[----:B------:R-:W-:Y:S02]  /*08c0*/  ISETP.GE.AND P3, PT, R15, RZ, PT ;  /* 0x000000ff0f00720c */ /* 0x000fe40003f66270 */
[----:B------:R-:W-:Y:S02]  /*08d0*/  IADD3.X R10, P1, PT, RZ, R10, RZ, P1, !PT ;  /* 0x0000000aff0a7210 */ /* 0x000fe40000f3e4ff */
[----:B------:R-:W-:Y:S02]  /*08e0*/  LOP3.LUT R11, RZ, R16, RZ, 0x33, !PT ;  /* 0x00000010ff0b7212 */ /* 0x000fe400078e33ff */
[----:B------:R-:W-:Y:S02]  /*08f0*/  SEL R23, R23, R8, !P3 ;  /* 0x0000000817177207 */ /* 0x000fe40005800000 */
[----:B------:R-:W-:Y:S02]  /*0900*/  IADD3.X R11, P1, PT, RZ, R11, RZ, P1, !PT ;  /* 0x0000000bff0b7210 */ /* 0x000fe40000f3e4ff */
[----:B------:R-:W-:-:S02]  /*0910*/  LOP3.LUT R8, RZ, R15, RZ, 0x33, !PT ;  /* 0x0000000fff087212 */ /* 0x000fc400078e33ff */
[----:B------:R-:W-:-:S03]  /*0920*/  SEL R14, RZ, 0x20, P2 ;  /* 0x00000020ff0e7807 */ /* 0x000fc60001000000 */
[----:B------:R-:W-:Y:S01]  /*0930*/  IMAD.X R8, RZ, RZ, R8, P1 ;  /* 0x000000ffff087224 */ /* 0x000fe200008e0608 */
[----:B------:R-:W-:Y:S02]  /*0940*/  VIMNMX.U32 R12, PT, PT, R17, -0x2, PT ;  /* 0xfffffffe110c7848 */ /* 0x000fe40003fe0000 */
[----:B------:R-:W-:Y:S02]  /*0950*/  SEL R9, R10, R9, !P3 ;  /* 0x000000090a097207 */ /* 0x000fe40005800000 */
[----:B------:R-:W-:Y:S02]  /*0960*/  SEL R27, R11, R16, !P3 ;  /* 0x000000100b1b7207 */ /* 0x000fe40005800000 */
[----:B------:R-:W-:Y:S02]  /*0970*/  SEL R25, R8, R15, !P3 ;  /* 0x0000000f08197207 */ /* 0x000fe40005800000 */
[C---:B------:R-:W-:Y:S02]  /*0980*/  IADD3 R14, PT, PT, R18.reuse, R14, R13 ;  /* 0x0000000e120e7210 */ /* 0x040fe40007ffe00d */
[----:B------:R-:W-:-:S02]  /*0990*/  LOP3.LUT R20, R18, 0x1f, RZ, 0xc0, !PT ;  /* 0x0000001f12147812 */ /* 0x000fc400078ec0ff */
[-C--:B------:R-:W-:Y:S01]  /*09a0*/  SHF.L.W.U32.HI R13, R0, R18.reuse, R21 ;  /* 0x00000012000d7219 */ /* 0x080fe20000010e15 */
[----:B------:R-:W-:Y:S01]  /*09b0*/  @!P0 VIADD R17, R12, 0x1 ;  /* 0x000000010c118836 */ /* 0x000fe20000000000 */
[-C--:B------:R-:W-:Y:S02]  /*09c0*/  SHF.L.W.U32.HI R21, R9, R18.reuse, R27 ;  /* 0x0000001209157219 */ /* 0x080fe40000010e1b */
[----:B------:R-:W-:Y:S02]  /*09d0*/  SHF.L.W.U32.HI R27, R27, R18, R25 ;  /* 0x000000121b1b7219 */ /* 0x000fe40000010e19 */
[-C--:B------:R-:W-:Y:S02]  /*09e0*/  SHF.L.U32 R12, R0, R20.reuse, RZ ;  /* 0x00000014000c7219 */ /* 0x080fe400000006ff */
[C---:B------:R-:W-:Y:S02]  /*09f0*/  SHF.L.U32 R10, R23.reuse, R20, RZ ;  /* 0x00000014170a7219 */ /* 0x040fe400000006ff */
[----:B------:R-:W-:-:S02]  /*0a00*/  SHF.L.W.U32.HI R11, R23, R18, R9 ;  /* 0x00000012170b7219 */ /* 0x000fc40000010e09 */
[----:B------:R-:W-:-:S07]  /*0a10*/  SHF.L.W.U32.HI R25, R25, R18, RZ ;  /* 0x0000001219197219 */ /* 0x000fce0000010eff */
.L_x_2:
        /* <DEDUP_REMOVED lines=44> */
[----:B------:R-:W2:Y:S01]  /*0ce0*/  LDG.E.64 R2, desc[UR6][R6.64] ;  /* 0x0000000606027981 */ /* 0x000ea2000c1e1b00 */
[----:B------:R-:W-:Y:S01]  /*0cf0*/  ISETP.GT.U32.AND P0, PT, R16, -0x1, PT ;  /* 0xffffffff1000780c */ /* 0x000fe20003f04070 */
[----:B------:R-:W0:Y:S01]  /*0d00*/  LDC.64 R8, c[0x0][0x390] ;  /* 0x0000e400ff087b82 */ /* 0x000e220000000a00 */
        /* <DEDUP_REMOVED lines=14> */
[----:B------:R-:W-:Y:S01]  /*0df0*/  @!P0 IMAD.X R0, RZ, RZ, R10, P1 ;  /* 0x000000ffff008224 */ /* 0x000fe200008e060a */
[----:B------:R-:W-:-:S04]  /*0e00*/  SEL R23, R23, 0xffffffff, P2 ;  /* 0xffffffff17177807 */ /* 0x000fc80001000000 */
[----:B------:R-:W-:Y:S02]  /*0e10*/  SEL R11, R0, 0xffffffff, P2 ;  /* 0xffffffff000b7807 */ /* 0x000fe40001000000 */
[C---:B--2---:R-:W-:Y:S02]  /*0e20*/  ISETP.GE.U32.AND P0, PT, R2.reuse, R23, PT ;  /* 0x000000170200720c */ /* 0x044fe40003f06070 */
[----:B------:R-:W-:Y:S02]  /*0e30*/  IADD3 R13, P1, PT, R23, R2, RZ ;  /* 0x00000002170d7210 */ /* 0x000fe40007f3e0ff */
[----:B------:R-:W-:Y:S02]  /*0e40*/  ISETP.GE.AND.EX P0, PT, R3, R11, PT, P0 ;  /* 0x0000000b0300720c */ /* 0x000fe40003f06300 */
[-C--:B0-----:R-:W-:Y:S01]  /*0e50*/  IADD3 R0, P2, P3, R2, -R8.reuse, R23 ;  /* 0x8000000802007210 */ /* 0x081fe20007b5e017 */
[----:B------:R-:W-:Y:S01]  /*0e60*/  IMAD.X R12, R11, 0x1, R3, P1 ;  /* 0x000000010b0c7824 */ /* 0x000fe200008e0603 */
[----:B------:R-:W-:-:S02]  /*0e70*/  ISETP.GE.U32.AND P1, PT, R13, R8, PT ;  /* 0x000000080d00720c */ /* 0x000fc40003f26070 */
[----:B------:R-:W-:Y:S02]  /*0e80*/  SEL R8, R8, RZ, !P0 ;  /* 0x000000ff08087207 */ /* 0x000fe40004000000 */
[-C--:B------:R-:W-:Y:S02]  /*0e90*/  IADD3.X R10, PT, PT, R3, ~R9.reuse, R11, P2, P3 ;  /* 0x80000009030a7210 */ /* 0x080fe400017e640b */
[----:B------:R-:W-:Y:S02]  /*0ea0*/  IADD3 R2, P2, P3, R2, R8, -R23 ;  /* 0x0000000802027210 */ /* 0x000fe40007b5e817 */
[----:B------:R-:W-:Y:S02]  /*0eb0*/  SEL R14, R9, RZ, !P0 ;  /* 0x000000ff090e7207 */ /* 0x000fe40004000000 */
[----:B------:R-:W-:Y:S02]  /*0ec0*/  ISETP.GE.AND.EX P1, PT, R12, R9, PT, P1 ;  /* 0x000000090c00720c */ /* 0x000fe40003f26310 */
[----:B------:R-:W-:-:S02]  /*0ed0*/  IADD3.X R3, PT, PT, R3, R14, ~R11, P2, P3 ;  /* 0x0000000e03037210 */ /* 0x000fc400017e6c0b */
[----:B------:R-:W-:Y:S02]  /*0ee0*/  SEL R8, R13, R0, !P1 ;  /* 0x000000000d087207 */ /* 0x000fe40004800000 */
[----:B------:R-:W-:Y:S01]  /*0ef0*/  SEL R9, R12, R10, !P1 ;  /* 0x0000000a0c097207 */ /* 0x000fe20004800000 */
[----:B------:R-:W-:Y:S04]  /*0f00*/  STG.E.64 desc[UR6][R4.64], R2 ;  /* 0x0000000204007986 */ /* 0x000fe8000c101b06 */
[----:B------:R-:W-:Y:S01]  /*0f10*/  STG.E.64 desc[UR6][R6.64], R8 ;  /* 0x0000000806007986 */ /* 0x000fe2000c101b06 */
[----:B------:R-:W-:Y:S05]  /*0f20*/  EXIT ;  /* 0x000000000000794d */ /* 0x000fea0003800000 */
.L_x_3:
        /* <DEDUP_REMOVED lines=13> */
.L_x_9:


//--------------------- .text._Z21rlwe_mul_plain_kernelPlPKllil --------------------------
	.section	.text._Z21rlwe_mul_plain_kernelPlPKllil,"ax",@progbits
	.align	128
        .global         _Z21rlwe_mul_plain_kernelPlPKllil
        .type           _Z21rlwe_mul_plain_kernelPlPKllil,@function
        .size           _Z21rlwe_mul_plain_kernelPlPKllil,(.L_x_10 - _Z21rlwe_mul_plain_kernelPlPKllil)
        .other          _Z21rlwe_mul_plain_kernelPlPKllil,@"STO_CUDA_ENTRY STV_DEFAULT"
_Z21rlwe_mul_plain_kernelPlPKllil:
.text._Z21rlwe_mul_plain_kernelPlPKllil:
[----:B------:R-:W-:Y:S01]  /*0000*/  LDC R1, c[0x0][0x37c] ;  /* 0x0000df00ff017b82 */ /* 0x000fe20000000800 */
[----:B------:R-:W0:Y:S07]  /*0010*/  S2R R3, SR_TID.X ;  /* 0x0000000000037919 */ /* 0x000e2e0000002100 */
[----:B------:R-:W0:Y:S01]  /*0020*/  S2UR UR4, SR_CTAID.X ;  /* 0x00000000000479c3 */ /* 0x000e220000002500 */
[----:B------:R-:W1:Y:S07]  /*0030*/  LDCU UR5, c[0x0][0x398] ;  /* 0x00007300ff0577ac */ /* 0x000e6e0008000800 */
[----:B------:R-:W0:Y:S02]  /*0040*/  LDC R6, c[0x0][0x360] ;  /* 0x0000d800ff067b82 */ /* 0x000e240000000800 */
[----:B0-----:R-:W-:-:S05]  /*0050*/  IMAD R6, R6, UR4, R3 ;  /* 0x0000000406067c24 */ /* 0x001fca000f8e0203 */
[----:B-1----:R-:W-:-:S13]  /*0060*/  ISETP.GE.AND P0, PT, R6, UR5, PT ;  /* 0x0000000506007c0c */ /* 0x002fda000bf06270 */
[----:B------:R-:W-:Y:S05]  /*0070*/  @P0 EXIT ;  /* 0x000000000000094d */ /* 0x000fea0003800000 */
[----:B------:R-:W0:Y:S01]  /*0080*/  LDC.64 R8, c[0x0][0x388] ;  /* 0x0000e200ff087b82 */ /* 0x000e220000000a00 */
[----:B------:R-:W1:Y:S07]  /*0090*/  LDCU.64 UR6, c[0x0][0x358] ;  /* 0x00006b00ff0677ac */ /* 0x000e6e0008000a00 */
[----:B------:R-:W2:Y:S01]  /*00a0*/  LDC.64 R12, c[0x0][0x3a0] ;  /* 0x0000e800ff0c7b82 */ /* 0x000ea20000000a00 */
[----:B0-----:R-:W-:-:S06]  /*00b0*/  IMAD.WIDE R8, R6, 0x8, R8 ;  /* 0x0000000806087825 */ /* 0x001fcc00078e0208 */
[----:B-1----:R-:W3:Y:S01]  /*00c0*/  LDG.E.64 R8, desc[UR6][R8.64] ;  /* 0x0000000608087981 */ /* 0x002ee2000c1e1b00 */
[----:B------:R-:W-:Y:S01]  /*00d0*/  UMOV UR4, 0x4321 ;  /* 0x0000432100047882 */ /* 0x000fe20000000000 */
[----:B--2---:R-:W-:Y:S01]  /*00e0*/  IADD3 RZ, P0, PT, RZ, -R12, RZ ;  /* 0x8000000cffff7210 */ /* 0x004fe20007f1e0ff */
[----:B------:R-:W-:Y:S01]  /*00f0*/  IMAD.U32 R7, RZ, RZ, UR4 ;  /* 0x00000004ff077e24 */ /* 0x000fe2000f8e00ff */
[----:B------:R-:W-:Y:S01]  /*0100*/  LOP3.LUT R0, RZ, R13, RZ, 0x33, !PT ;  /* 0x0000000dff007212 */ /* 0x000fe200078e33ff */
[----:B------:R-:W-:Y:S01]  /*0110*/  IMAD.MOV.U32 R16, RZ, RZ, 0x0 ;  /* 0x00000000ff107424 */ /* 0x000fe200078e00ff */
[----:B------:R-:W-:Y:S01]  /*0120*/  SHF.R.S32.HI R4, RZ, 0x1f, R13 ;  /* 0x0000001fff047819 */ /* 0x000fe2000001140d */
[----:B------:R-:W-:Y:S01]  /*0130*/  IMAD.MOV.U32 R17, RZ, RZ, -0x80000000 ;  /* 0x80000000ff117424 */ /* 0x000fe200078e00ff */
[----:B------:R-:W-:Y:S01]  /*0140*/  IADD3.X R0, P0, PT, RZ, R0, RZ, P0, !PT ;  /* 0x00000000ff007210 */ /* 0x000fe2000071e4ff */
[----:B------:R-:W3:Y:S01]  /*0150*/  LDCU.64 UR4, c[0x0][0x390] ;  /* 0x00007200ff0477ac */ /* 0x000ee20008000a00 */
[----:B------:R-:W-:-:S02]  /*0160*/  LOP3.LUT R2, RZ, R4, RZ, 0x33, !PT ;  /* 0x00000004ff027212 */ /* 0x000fc400078e33ff */
[----:B------:R-:W-:Y:S02]  /*0170*/  ISETP.GE.AND P1, PT, R13, RZ, PT ;  /* 0x000000ff0d00720c */ /* 0x000fe40003f26270 */
[----:B------:R-:W-:Y:S02]  /*0180*/  IADD3.X R3, P0, PT, RZ, R2, RZ, P0, !PT ;  /* 0x00000002ff037210 */ /* 0x000fe4000071e4ff */
[----:B------:R-:W-:Y:S02]  /*0190*/  SEL R0, R0, R13, !P1 ;  /* 0x0000000d00007207 */ /* 0x000fe40004800000 */
[----:B------:R-:W-:Y:S01]  /*01a0*/  LOP3.LUT R3, R4, R3, RZ, 0xc0, !PT ;  /* 0x0000000304037212 */ /* 0x000fe200078ec0ff */
[----:B------:R-:W-:-:S05]  /*01b0*/  IMAD.X R2, RZ, RZ, R2, P0 ;  /* 0x000000ffff027224 */ /* 0x000fca00000e0602 */
[----:B------:R-:W-:Y:S01]  /*01c0*/  LOP3.LUT R2, R4, R2, RZ, 0xc0, !PT ;  /* 0x0000000204027212 */ /* 0x000fe200078ec0ff */
[----:B------:R-:W-:-:S03]  /*01d0*/  @!P1 IMAD.MOV R12, RZ, RZ, -R12 ;  /* 0x000000ffff0c9224 */ /* 0x000fc600078e0a0c */
[----:B------:R-:W-:-:S04]  /*01e0*/  LOP3.LUT P3, RZ, R2, R3, RZ, 0xfc, !PT ;  /* 0x0000000302ff7212 */ /* 0x000fc8000786fcff */
[----:B------:R-:W-:Y:S02]  /*01f0*/  SEL R2, R0, R2, !P3 ;  /* 0x0000000200027207 */ /* 0x000fe40005800000 */
[----:B------:R-:W-:Y:S02]  /*0200*/  SEL R3, R12, R3, !P3 ;  /* 0x000000030c037207 */ /* 0x000fe40005800000 */
[----:B------:R-:W-:Y:S02]  /*0210*/  ISETP.NE.AND P2, PT, R2, RZ, PT ;  /* 0x000000ff0200720c */ /* 0x000fe40003f45270 */
[----:B------:R-:W-:Y:S02]  /*0220*/  SEL R15, R0, RZ, P3 ;  /* 0x000000ff000f7207 */ /* 0x000fe40001800000 */
[----:B------:R-:W-:Y:S02]  /*0230*/  SEL R5, R3, R2, !P2 ;  /* 0x0000000203057207 */ /* 0x000fe40005000000 */
[----:B------:R-:W-:-:S02]  /*0240*/  SEL R3, R15, R3, !P2 ;  /* 0x000000030f037207 */ /* 0x000fc40005000000 */
[----:B------:R-:W0:Y:S01]  /*0250*/  FLO.U32 R4, R5 ;  /* 0x0000000500047300 */ /* 0x000e2200000e0000 */
[----:B------:R-:W-:-:S04]  /*0260*/  SEL R12, R12, RZ, P3 ;  /* 0x000000ff0c0c7207 */ /* 0x000fc80001800000 */
[C---:B------:R-:W-:Y:S02]  /*0270*/  SEL R15, R12.reuse, R15, !P2 ;  /* 0x0000000f0c0f7207 */ /* 0x040fe40005000000 */
[----:B------:R-:W-:Y:S02]  /*0280*/  SEL R12, R12, RZ, P2 ;  /* 0x000000ff0c0c7207 */ /* 0x000fe40001000000 */
[----:B0-----:R-:W-:-:S04]  /*0290*/  IADD3 R4, PT, PT, -R4, 0x1f, RZ ;  /* 0x0000001f04047810 */ /* 0x001fc80007ffe1ff */
[-C--:B------:R-:W-:Y:S02]  /*02a0*/  SHF.L.W.U32.HI R0, R3, R4.reuse, R5 ;  /* 0x0000000403007219 */ /* 0x080fe40000010e05 */
[-C--:B------:R-:W-:Y:S02]  /*02b0*/  SHF.L.W.U32.HI R3, R15, R4.reuse, R3 ;  /* 0x000000040f037219 */ /* 0x080fe40000010e03 */
[----:B------:R-:W-:Y:S01]  /*02c0*/  PRMT R2, R0, R7, 0x3f ;  /* 0x0000003f00027416 */ /* 0x000fe20000000007 */
[----:B------:R-:W-:Y:S01]  /*02d0*/  IMAD.MOV.U32 R7, RZ, RZ, 0x4b800000 ;  /* 0x4b800000ff077424 */ /* 0x000fe200078e00ff */
[----:B------:R-:W-:Y:S01]  /*02e0*/  SHF.L.W.U32.HI R15, R12, R4, R15 ;  /* 0x000000040c0f7219 */ /* 0x000fe20000010e0f */
[----:B------:R-:W-:Y:S01]  /*02f0*/  IMAD.MOV R13, RZ, RZ, -R0 ;  /* 0x000000ffff0d7224 */ /* 0x000fe200078e0a00 */
[C---:B------:R-:W-:Y:S02]  /*0300*/  FSETP.GEU.AND P1, PT, |R2|.reuse, 1.175494350822287508e-38, PT ;  /* 0x008000000200780b */ /* 0x040fe40003f2e200 */
[----:B------:R-:W-:-:S02]  /*0310*/  FSETP.GT.AND P0, PT, |R2|, 8.50705917302346158658e+37, PT ;  /* 0x7e8000000200780b */ /* 0x000fc40003f04200 */
[----:B------:R-:W-:-:S04]  /*0320*/  FSEL R5, R7, 1, !P1 ;  /* 0x3f80000007057808 */ /* 0x000fc80004800000 */
[----:B------:R-:W-:-:S05]  /*0330*/  FSEL R5, R5, 0.25, !P0 ;  /* 0x3e80000005057808 */ /* 0x000fca0004000000 */
[----:B------:R-:W-:-:S04]  /*0340*/  FMUL R7, R2, R5 ;  /* 0x0000000502077220 */ /* 0x000fc80000400000 */
[----:B------:R-:W0:Y:S02]  /*0350*/  MUFU.RCP R2, R7 ;  /* 0x0000000700027308 */ /* 0x000e240000001000 */
[----:B0-----:R-:W-:-:S05]  /*0360*/  FMUL R2, R5, R2 ;  /* 0x0000000205027220 */ /* 0x001fca0000400000 */
[----:B------:R-:W-:Y:S01]  /*0370*/  LEA R5, R2, 0xfffffe00, 0x9 ;  /* 0xfffffe0002057811 */ /* 0x000fe200078e48ff */
[----:B------:R-:W-:-:S04]  /*0380*/  IMAD.MOV.U32 R2, RZ, RZ, RZ ;  /* 0x000000ffff027224 */ /* 0x000fc800078e00ff */
[----:B------:R-:W-:-:S04]  /*0390*/  IMAD.HI.U32 R10, P0, R5, R3, R2 ;  /* 0x00000003050a7227 */ /* 0x000fc80007800002 */
[----:B------:R-:W-:Y:S02]  /*03a0*/  IMAD.X R11, RZ, RZ, RZ, P0 ;  /* 0x000000ffff0b7224 */ /* 0x000fe400000e06ff */
[----:B------:R-:W-:-:S03]  /*03b0*/  IMAD.WIDE.U32 R10, R0, R5, R10 ;  /* 0x00000005000a7225 */ /* 0x000fc600078e000a */
[----:B------:R-:W-:-:S05]  /*03c0*/  IADD3 R7, P1, PT, RZ, -R10, RZ ;  /* 0x8000000aff077210 */ /* 0x000fca0007f3e0ff */
        /* <DEDUP_REMOVED lines=14> */
[----:B------:R-:W-:-:S04]  /*04b0*/  ISETP.NE.AND P0, PT, R7, 0x2, PT ;  /* 0x000000020700780c */ /* 0x000fc80003f05270 */
[----:B------:R-:W-:Y:S01]  /*04c0*/  SEL R5, R5, 0xffffffff, P0 ;  /* 0xffffffff05057807 */ /* 0x000fe20000000000 */
[----:B---3--:R-:W-:-:S04]  /*04d0*/  IMAD.WIDE.U32 R10, R9, UR4, RZ ;  /* 0x00000004090a7c25 */ /* 0x008fc8000f8e00ff */
[----:B------:R-:W-:-:S04]  /*04e0*/  IMAD.WIDE.U32 R16, P4, R8, UR5, R10 ;  /* 0x0000000508107c25 */ /* 0x000fc8000f88000a */
[----:B------:R-:W-:-:S04]  /*04f0*/  IMAD.WIDE.U32 R10, R8, UR4, RZ ;  /* 0x00000004080a7c25 */ /* 0x000fc8000f8e00ff */
[----:B------:R-:W-:Y:S01]  /*0500*/  IMAD.X R19, RZ, RZ, RZ, P4 ;  /* 0x000000ffff137224 */ /* 0x000fe200020e06ff */
[----:B------:R-:W-:Y:S01]  /*0510*/  IADD3 R11, P1, PT, R11, R16, RZ ;  /* 0x000000100b0b7210 */ /* 0x000fe20007f3e0ff */
[----:B------:R-:W-:Y:S01]  /*0520*/  IMAD.MOV.U32 R18, RZ, RZ, R17 ;  /* 0x000000ffff127224 */ /* 0x000fe200078e0011 */
[----:B------:R-:W-:-:S03]  /*0530*/  ISETP.LT.AND P4, PT, R9, RZ, PT ;  /* 0x000000ff0900720c */ /* 0x000fc60003f81270 */
[----:B------:R-:W-:Y:S01]  /*0540*/  IMAD.WIDE.U32.X R16, R9, UR5, R18, P1 ;  /* 0x0000000509107c25 */ /* 0x000fe200088e0412 */
[----:B------:R-:W-:-:S03]  /*0550*/  ISETP.GT.AND P1, PT, RZ, UR5, PT ;  /* 0x00000005ff007c0c */ /* 0x000fc6000bf24270 */
[----:B------:R-:W-:Y:S01]  /*0560*/  IMAD.HI.U32 R18, R5, R3, RZ ;  /* 0x0000000305127227 */ /* 0x000fe200078e00ff */
[----:B------:R-:W-:-:S03]  /*0570*/  IADD3 R7, P0, PT, -R8, R16, RZ ;  /* 0x0000001008077210 */ /* 0x000fc60007f1e1ff */
[----:B------:R-:W-:Y:S01]  /*0580*/  IMAD.MOV.U32 R19, RZ, RZ, RZ ;  /* 0x000000ffff137224 */ /* 0x000fe200078e00ff */
[----:B------:R-:W-:Y:S01]  /*0590*/  SEL R8, R7, R16, P1 ;  /* 0x0000001007087207 */ /* 0x000fe20000800000 */
[----:B------:R-:W-:Y:S02]  /*05a0*/  IMAD.X R7, R17, 0x1, ~R9, P0 ;  /* 0x0000000111077824 */ /* 0x000fe400000e0e09 */
[----:B------:R-:W-:-:S03]  /*05b0*/  IMAD.WIDE.U32 R18, R0, R5, R18 ;  /* 0x0000000500127225 */ /* 0x000fc600078e0012 */
[----:B------:R-:W-:Y:S02]  /*05c0*/  SEL R16, R7, R17, P1 ;  /* 0x0000001107107207 */ /* 0x000fe40000800000 */
[----:B------:R-:W-:Y:S01]  /*05d0*/  IADD3 R7, P1, PT, R8, -UR4, RZ ;  /* 0x8000000408077c10 */ /* 0x000fe2000ff3e0ff */
[----:B------:R-:W-:Y:S01]  /*05e0*/  UMOV UR4, URZ ;  /* 0x000000ff00047c82 */ /* 0x000fe20008000000 */
[----:B------:R-:W-:Y:S02]  /*05f0*/  IADD3 RZ, P0, PT, R3, R18, RZ ;  /* 0x0000001203ff7210 */ /* 0x000fe40007f1e0ff */
[----:B------:R-:W-:Y:S02]  /*0600*/  IADD3.X R13, PT, PT, R16, ~UR5, RZ, P1, !PT ;  /* 0x80000005100d7c10 */ /* 0x000fe40008ffe4ff */
[----:B------:R-:W-:Y:S02]  /*0610*/  SEL R9, R7, R8, P4 ;  /* 0x0000000807097207 */ /* 0x000fe40002000000 */
[----:B------:R-:W-:-:S02]  /*0620*/  IADD3 RZ, P1, PT, RZ, -R10, RZ ;  /* 0x8000000affff7210 */ /* 0x000fc40007f3e0ff */
[----:B------:R-:W-:Y:S02]  /*0630*/  LOP3.LUT R7, RZ, R11, RZ, 0x33, !PT ;  /* 0x0000000bff077212 */ /* 0x000fe400078e33ff */
[----:B------:R-:W-:Y:S02]  /*0640*/  SEL R8, R13, R16, P4 ;  /* 0x000000100d087207 */ /* 0x000fe40002000000 */
[----:B------:R-:W-:Y:S01]  /*0650*/  IADD3.X RZ, P0, PT, R0, R19, RZ, P0, !PT ;  /* 0x0000001300ff7210 */ /* 0x000fe2000071e4ff */
[----:B------:R-:W-:Y:S01]  /*0660*/  IMAD.MOV R19, RZ, RZ, -R10 ;  /* 0x000000ffff137224 */ /* 0x000fe200078e0a0a */
[----:B------:R-:W-:Y:S02]  /*0670*/  IADD3.X R14, P1, PT, RZ, R7, RZ, P1, !PT ;  /* 0x00000007ff0e7210 */ /* 0x000fe40000f3e4ff */
[----:B------:R-:W-:Y:S02]  /*0680*/  SEL R17, RZ, 0x40, P3 ;  /* 0x00000040ff117807 */ /* 0x000fe40001800000 */
[----:B------:R-:W-:-:S02]  /*0690*/  SEL R7, RZ, 0x20, P2 ;  /* 0x00000020ff077807 */ /* 0x000fc40001000000 */
[----:B------:R-:W-:Y:S02]  /*06a0*/  ISETP.GE.AND P3, PT, R8, RZ, PT ;  /* 0x000000ff0800720c */ /* 0x000fe40003f66270 */
[----:B------:R-:W-:Y:S02]  /*06b0*/  LOP3.LUT R13, RZ, R9, RZ, 0x33, !PT ;  /* 0x00000009ff0d7212 */ /* 0x000fe400078e33ff */
[----:B------:R-:W-:Y:S02]  /*06c0*/  IADD3 R7, PT, PT, R4, R7, R17 ;  /* 0x0000000704077210 */ /* 0x000fe40007ffe011 */
[----:B------:R-:W-:Y:S02]  /*06d0*/  SEL R17, R19, R10, !P3 ;  /* 0x0000000a13117207 */ /* 0x000fe40005800000 */
[----:B------:R-:W-:Y:S02]  /*06e0*/  IADD3.X R10, P1, PT, RZ, R13, RZ, P1, !PT ;  /* 0x0000000dff0a7210 */ /* 0x000fe40000f3e4ff */
[----:B------:R-:W-:-:S02]  /*06f0*/  LOP3.LUT R13, RZ, R8, RZ, 0x33, !PT ;  /* 0x00000008ff0d7212 */ /* 0x000fc400078e33ff */
[----:B------:R-:W-:Y:S02]  /*0700*/  VIMNMX.U32 R16, PT, PT, R5, -0x2, PT ;  /* 0xfffffffe05107848 */ /* 0x000fe40003fe0000 */
[----:B------:R-:W-:Y:S01]  /*0710*/  SEL R11, R14, R11, !P3 ;  /* 0x0000000b0e0b7207 */ /* 0x000fe20005800000 */
[----:B------:R-:W-:Y:S01]  /*0720*/  IMAD.X R13, RZ, RZ, R13, P1 ;  /* 0x000000ffff0d7224 */ /* 0x000fe200008e060d */
[----:B------:R-:W-:Y:S01]  /*0730*/  SEL R19, R10, R9, !P3 ;  /* 0x000000090a137207 */ /* 0x000fe20005800000 */
[----:B------:R-:W-:Y:S01]  /*0740*/  @!P0 VIADD R5, R16, 0x1 ;  /* 0x0000000110058836 */ /* 0x000fe20000000000 */
[----:B------:R-:W-:Y:S02]  /*0750*/  LOP3.LUT R16, R4, 0x1f, RZ, 0xc0, !PT ;  /* 0x0000001f04107812 */ /* 0x000fe400078ec0ff */
[----:B------:R-:W-:Y:S02]  /*0760*/  SEL R21, R13, R8, !P3 ;  /* 0x000000080d157207 */ /* 0x000fe40005800000 */
[----:B------:R-:W-:-:S02]  /*0770*/  SHF.L.U32 R14, R12, R16, RZ ;  /* 0x000000100c0e7219 */ /* 0x000fc400000006ff */
[C---:B------:R-:W-:Y:S02]  /*0780*/  SHF.L.U32 R13, R17.reuse, R16, RZ ;  /* 0x00000010110d7219 */ /* 0x040fe400000006ff */
[-C--:B------:R-:W-:Y:S02]  /*0790*/  SHF.L.W.U32.HI R12, R17, R4.reuse, R11 ;  /* 0x00000004110c7219 */ /* 0x080fe40000010e0b */
[-C--:B------:R-:W-:Y:S02]  /*07a0*/  SHF.L.W.U32.HI R17, R11, R4.reuse, R19 ;  /* 0x000000040b117219 */ /* 0x080fe40000010e13 */
[-C--:B------:R-:W-:Y:S02]  /*07b0*/  SHF.L.W.U32.HI R19, R19, R4.reuse, R21 ;  /* 0x0000000413137219 */ /* 0x080fe40000010e15 */
[----:B------:R-:W-:-:S07]  /*07c0*/  SHF.L.W.U32.HI R21, R21, R4, RZ ;  /* 0x0000000415157219 */ /* 0x000fce0000010eff */
.L_x_4:
        /* <DEDUP_REMOVED lines=58> */
[----:B------:R-:W-:Y:S01]  /*0b70*/  @!P0 LOP3.LUT R4, RZ, R0, RZ, 0x33, !PT ;  /* 0x00000000ff048212 */ /* 0x000fe200078e33ff */
[----:B0-----:R-:W-:Y:S01]  /*0b80*/  IMAD.WIDE R2, R6, 0x8, R2 ;  /* 0x0000000806027825 */ /* 0x001fe200078e0202 */
[----:B------:R-:W-:-:S03]  /*0b90*/  ISETP.NE.AND P2, PT, R7, 0x80, PT ;  /* 0x000000800700780c */ /* 0x000fc60003f45270 */
[----:B------:R-:W-:Y:S01]  /*0ba0*/  @!P0 IMAD.X R0, RZ, RZ, R4, P1 ;  /* 0x000000ffff008224 */ /* 0x000fe200008e0604 */
[----:B------:R-:W-:-:S04]  /*0bb0*/  SEL R4, R23, 0xffffffff, P2 ;  /* 0xffffffff17047807 */ /* 0x000fc80001000000 */
[----:B------:R-:W-:-:S05]  /*0bc0*/  SEL R5, R0, 0xffffffff, P2 ;  /* 0xffffffff00057807 */ /* 0x000fca0001000000 */
[----:B------:R-:W-:Y:S01]  /*0bd0*/  STG.E.64 desc[UR6][R2.64], R4 ;  /* 0x0000000402007986 */ /* 0x000fe2000c101b06 */
[----:B------:R-:W-:Y:S05]  /*0be0*/  EXIT ;  /* 0x000000000000794d */ /* 0x000fea0003800000 */
.L_x_5:
        /* <DEDUP_REMOVED lines=9> */
.L_x_10:


//--------------------- .text._Z15rlwe_sub_kernelPlPKlS1_il --------------------------
	.section	.text._Z15rlwe_sub_kernelPlPKlS1_il,"ax",@progbits
	.align	128
        .global         _Z15rlwe_sub_kernelPlPKlS1_il
        .type           _Z15rlwe_sub_kernelPlPKlS1_il,@function
        .size           _Z15rlwe_sub_kernelPlPKlS1_il,(.L_x_11 - _Z15rlwe_sub_kernelPlPKlS1_il)
        .other          _Z15rlwe_sub_kernelPlPKlS1_il,@"STO_CUDA_ENTRY STV_DEFAULT"
_Z15rlwe_sub_kernelPlPKlS1_il:
.text._Z15rlwe_sub_kernelPlPKlS1_il:
        /* <DEDUP_REMOVED lines=9> */
[----:B------:R-:W1:Y:S01]  /*0090*/  LDCU.64 UR4, c[0x0][0x358] ;  /* 0x00006b00ff0477ac */ /* 0x000e620008000a00 */
[----:B------:R-:W2:Y:S06]  /*00a0*/  LDCU.64 UR6, c[0x0][0x3a0] ;  /* 0x00007400ff0677ac */ /* 0x000eac0008000a00 */
[----:B------:R-:W3:Y:S08]  /*00b0*/  LDC.64 R4, c[0x0][0x390] ;  /* 0x0000e400ff047b82 */ /* 0x000ef00000000a00 */
[----:B------:R-:W4:Y:S01]  /*00c0*/  LDC.64 R8, c[0x0][0x380] ;  /* 0x0000e000ff087b82 */ /* 0x000f220000000a00 */
[----:B0-----:R-:W-:-:S06]  /*00d0*/  IMAD.WIDE R2, R11, 0x8, R2 ;  /* 0x000000080b027825 */ /* 0x001fcc00078e0202 */
[----:B-1----:R-:W5:Y:S01]  /*00e0*/  LDG.E.64 R2, desc[UR4][R2.64] ;  /* 0x0000000402027981 */ /* 0x002f62000c1e1b00 */
[----:B---3--:R-:W-:-:S06]  /*00f0*/  IMAD.WIDE R4, R11, 0x8, R4 ;  /* 0x000000080b047825 */ /* 0x008fcc00078e0204 */
[----:B------:R-:W5:Y:S02]  /*0100*/  LDG.E.64 R4, desc[UR4][R4.64] ;  /* 0x0000000404047981 */ /* 0x000f64000c1e1b00 */
[----:B-----5:R-:W-:-:S05]  /*0110*/  IADD3 R7, P0, PT, R2, -R4, RZ ;  /* 0x8000000402077210 */ /* 0x020fca0007f1e0ff */
[----:B------:R-:W-:-:S05]  /*0120*/  IMAD.X R13, R3, 0x1, ~R5, P0 ;  /* 0x00000001030d7824 */ /* 0x000fca00000e0e05 */
[--C-:B------:R-:W-:Y:S02]  /*0130*/  SHF.R.S32.HI R6, RZ, 0x1f, R13.reuse ;  /* 0x0000001fff067819 */ /* 0x100fe4000001140d */
[----:B------:R-:W-:Y:S02]  /*0140*/  SHF.R.S32.HI R0, RZ, 0x1f, R13 ;  /* 0x0000001fff007819 */ /* 0x000fe4000001140d */
[----:B--2---:R-:W-:Y:S02]  /*0150*/  LOP3.LUT R6, R6, UR6, RZ, 0xc0, !PT ;  /* 0x0000000606067c12 */ /* 0x004fe4000f8ec0ff */
[----:B------:R-:W-:Y:S02]  /*0160*/  LOP3.LUT R0, R0, UR7, RZ, 0xc0, !PT ;  /* 0x0000000700007c12 */ /* 0x000fe4000f8ec0ff */
[----:B------:R-:W-:Y:S01]  /*0170*/  IADD3 R6, P0, PT, R6, R7, RZ ;  /* 0x0000000706067210 */ /* 0x000fe20007f1e0ff */
[----:B----4-:R-:W-:-:S04]  /*0180*/  IMAD.WIDE R2, R11, 0x8, R8 ;  /* 0x000000080b027825 */ /* 0x010fc800078e0208 */
[----:B------:R-:W-:-:S05]  /*0190*/  IMAD.X R7, R0, 0x1, R13, P0 ;  /* 0x0000000100077824 */ /* 0x000fca00000e060d */
[----:B------:R-:W-:Y:S01]  /*01a0*/  STG.E.64 desc[UR4][R2.64], R6 ;  /* 0x0000000602007986 */ /* 0x000fe2000c101b04 */
[----:B------:R-:W-:Y:S05]  /*01b0*/  EXIT ;  /* 0x000000000000794d */ /* 0x000fea0003800000 */
.L_x_6:
        /* <DEDUP_REMOVED lines=12> */
.L_x_11:


//--------------------- .text._Z15rlwe_add_kernelPlPKlS1_il --------------------------
	.section	.text._Z15rlwe_add_kernelPlPKlS1_il,"ax",@progbits
	.align	128
        .global         _Z15rlwe_add_kernelPlPKlS1_il
        .type           _Z15rlwe_add_kernelPlPKlS1_il,@function
        .size           _Z15rlwe_add_kernelPlPKlS1_il,(.L_x_12 - _Z15rlwe_add_kernelPlPKlS1_il)
        .other          _Z15rlwe_add_kernelPlPKlS1_il,@"STO_CUDA_ENTRY STV_DEFAULT"
_Z15rlwe_add_kernelPlPKlS1_il:
.text._Z15rlwe_add_kernelPlPKlS1_il:
        /* <DEDUP_REMOVED lines=10> */
[----:B------:R-:W2:Y:S08]  /*00a0*/  LDC.64 R4, c[0x0][0x390] ;  /* 0x0000e400ff047b82 */ /* 0x000eb00000000a00 */
[----:B------:R-:W3:Y:S01]  /*00b0*/  LDC.64 R12, c[0x0][0x3a0] ;  /* 0x0000e800ff0c7b82 */ /* 0x000ee20000000a00 */
[----:B0-----:R-:W-:-:S07]  /*00c0*/  IMAD.WIDE R2, R11, 0x8, R2 ;  /* 0x000000080b027825 */ /* 0x001fce00078e0202 */
[----:B------:R-:W0:Y:S01]  /*00d0*/  LDC.64 R8, c[0x0][0x380] ;  /* 0x0000e000ff087b82 */ /* 0x000e220000000a00 */
[----:B-1----:R-:W4:Y:S01]  /*00e0*/  LDG.E.64 R2, desc[UR4][R2.64] ;  /* 0x0000000402027981 */ /* 0x002f22000c1e1b00 */
[----:B--2---:R-:W-:-:S06]  /*00f0*/  IMAD.WIDE R4, R11, 0x8, R4 ;  /* 0x000000080b047825 */ /* 0x004fcc00078e0204 */
[----:B------:R-:W4:Y:S02]  /*0100*/  LDG.E.64 R4, desc[UR4][R4.64] ;  /* 0x0000000404047981 */ /* 0x000f24000c1e1b00 */
[----:B----4-:R-:W-:-:S05]  /*0110*/  IADD3 R7, P0, PT, R2, R4, RZ ;  /* 0x0000000402077210 */ /* 0x010fca0007f1e0ff */
[----:B------:R-:W-:Y:S01]  /*0120*/  IMAD.X R10, R3, 0x1, R5, P0 ;  /* 0x00000001030a7824 */ /* 0x000fe200000e0605 */
[----:B---3--:R-:W-:-:S04]  /*0130*/  ISETP.GE.U32.AND P0, PT, R7, R12, PT ;  /* 0x0000000c0700720c */ /* 0x008fc80003f06070 */
[----:B------:R-:W-:-:S04]  /*0140*/  ISETP.GE.AND.EX P0, PT, R10, R13, PT, P0 ;  /* 0x0000000d0a00720c */ /* 0x000fc80003f06300 */
[----:B------:R-:W-:Y:S02]  /*0150*/  SEL R6, R12, RZ, P0 ;  /* 0x000000ff0c067207 */ /* 0x000fe40000000000 */
[----:B------:R-:W-:Y:S02]  /*0160*/  SEL R0, R13, RZ, P0 ;  /* 0x000000ff0d007207 */ /* 0x000fe40000000000 */
[----:B------:R-:W-:Y:S01]  /*0170*/  IADD3 R6, P0, PT, -R6, R7, RZ ;  /* 0x0000000706067210 */ /* 0x000fe20007f1e1ff */
[----:B0-----:R-:W-:-:S04]  /*0180*/  IMAD.WIDE R2, R11, 0x8, R8 ;  /* 0x000000080b027825 */ /* 0x001fc800078e0208 */
[----:B------:R-:W-:-:S05]  /*0190*/  IMAD.X R7, R10, 0x1, ~R0, P0 ;  /* 0x000000010a077824 */ /* 0x000fca00000e0e00 */
[----:B------:R-:W-:Y:S01]  /*01a0*/  STG.E.64 desc[UR4][R2.64], R6 ;  /* 0x0000000602007986 */ /* 0x000fe2000c101b04 */
[----:B------:R-:W-:Y:S05]  /*01b0*/  EXIT ;  /* 0x000000000000794d */ /* 0x000fea0003800000 */
.L_x_7:
        /* <DEDUP_REMOVED lines=12> */
.L_x_12:


//--------------------- .nv.shared.reserved.0     --------------------------
	.section	.nv.shared.reserved.0,"aw",@nobits
	.weak		__nv_reservedSMEM_offset_0_alias
	.size		__nv_reservedSMEM_offset_0_alias, 0, 64
	.other		__nv_reservedSMEM_offset_0_alias,@"STO_CUDA_RESERVED_SHARED STV_DEFAULT"
__nv_reservedSMEM_offset_0_alias:
	.zero		0
	.zero		64


//--------------------- .nv.constant0._Z18ntt_inverse_kernelPlilPKli --------------------------
	.section	.nv.constant0._Z18ntt_inverse_kernelPlilPKli,"a",@progbits
	.sectionflags	@""
	.align	4
.nv.constant0._Z18ntt_inverse_kernelPlilPKli:
	.zero		932


//--------------------- .nv.constant0._Z18ntt_forward_kernelPlilPKli --------------------------
	.section	.nv.constant0._Z18ntt_forward_kernelPlilPKli,"a",@progbits
	.sectionflags	@""
	.align	4
.nv.constant0._Z18ntt_forward_kernelPlilPKli:
	.zero		932


//--------------------- .nv.constant0._Z21rlwe_mul_plain_kernelPlPKllil --------------------------
	.section	.nv.constant0._Z21rlwe_mul_plain_kernelPlPKllil,"a",@progbits
	.sectionflags	@""
	.align	4
.nv.constant0._Z21rlwe_mul_plain_kernelPlPKllil:
	.zero		936


//--------------------- .nv.constant0._Z15rlwe_sub_kernelPlPKlS1_il --------------------------
	.section	.nv.constant0._Z15rlwe_sub_kernelPlPKlS1_il,"a",@progbits
	.sectionflags	@""
	.align	4
.nv.constant0._Z15rlwe_sub_kernelPlPKlS1_il:
	.zero		936


//--------------------- .nv.constant0._Z15rlwe_add_kernelPlPKlS1_il --------------------------
	.section	.nv.constant0._Z15rlwe_add_kernelPlPKlS1_il,"a",@progbits
	.sectionflags	@""
	.align	4
.nv.constant0._Z15rlwe_add_kernelPlPKlS1_il:
	.zero		936


//--------------------- SYMBOLS --------------------------

	.type		.nv.reservedSmem.offset0,@object
	.size		.nv.reservedSmem.offset0,0x4
